      .version 3.1
      .target sm_35
      .address_size 64

      // Cray Fortran : Version 8.3.0  (u83050f83142i83148p83243a83009z83243)

      .file	1	"/lustre/atlas/scratch/csep22/trn001/nek5_acc/nek_2013_11_27/plan4.f"

      .entry opadd2cm_acc_$ck_L643_1(
               .param .s64 $$arg_ptr_acc_b3_t6_t49,
               .param .s64 $$arg_ptr_acc_b2_t8_t50,
               .param .s64 $$arg_ptr_acc_b1_t10_t51,
               .param .s64 $$arg_ptr_acc_a3_t12_t52,
               .param .s64 $$arg_ptr_acc_a2_t14_t53,
               .param .s64 $$arg_ptr_acc_a1_t16_t54,
               .param .s32 $$_arg_acc_nelv_t20_t55,
               .param .s32 $$_arg_acc_nx1_t21_t56,
               .param .s32 $$_arg_acc_ny1_t22_t57,
               .param .s32 $$_arg_acc_nz1_t23_t58,
               .param .f64 $$_arg_acc_seat_c_t24_t59 )
      {
      .reg .pred %p<3>;
      .reg .b32  %b<2>;
      .reg .s32  %s<9>;
      .reg .s64  %sd<14>;
      .reg .u32  %u<4>;
      .reg .f64  %fd<11>;
      //
      .loc                 1  643  0
      .loc                 1  644  0
      ld.param.s32         %s3, [$$_arg_acc_nelv_t20_t55];// plan4.f:644 : $$_arg_acc_nelv_t20_t55
      ld.param.s32         %s4, [$$_arg_acc_ny1_t22_t57];// plan4.f:644 : $$_arg_acc_ny1_t22_t57
      mul.lo.s32           %s5, %s3, %s4;              // plan4.f:644
      ld.param.s32         %s6, [$$_arg_acc_nx1_t21_t56];// plan4.f:644 : $$_arg_acc_nx1_t21_t56
      ld.param.s32         %s7, [$$_arg_acc_nz1_t23_t58];// plan4.f:644 : $$_arg_acc_nz1_t23_t58
      mul.lo.s32           %s8, %s6, %s7;              // plan4.f:644
      mul.lo.s32           %s1, %s5, %s8;              // plan4.f:644 : $$lcs_nz1_1_t42
      setp.le.s32          %p1, %s1, 0;                // plan4.f:644
      @%p1 bra             $opadd2cm_acc_$ck_L643_1__l30__;// plan4.f:644
      .loc                 1  644  0
      mov.u32              %u1, %ntid.x;               // plan4.f:644
      mov.u32              %u2, %ctaid.x;              // plan4.f:644
      mov.u32              %u3, %tid.x;                // plan4.f:644
      mad.lo.u32           %s2, %u1, %u2, %u3;         // plan4.f:644 : $$id_t19
      setp.ge.s32          %p2, %s2, %s1;              // plan4.f:644
      @%p2 bra             $opadd2cm_acc_$ck_L643_1__l30__;// plan4.f:644
      .loc                 1  645  0
      ld.param.f64         %fd1, [$$_arg_acc_seat_c_t24_t59];// plan4.f:645 : $$_arg_acc_seat_c_t24_t59
      ld.param.s64         %sd1, [$$arg_ptr_acc_b1_t10_t51];// plan4.f:645 : $$arg_ptr_acc_b1_t10_t51
      shl.b32              %b1, %s2, 3;                // plan4.f:645
      cvt.s64.s32          %sd2, %b1;                  // plan4.f:645
      add.s64              %sd3, %sd1, %sd2;           // plan4.f:645
      ld.global.nc.f64     %fd2, [%sd3];               // plan4.f:645 : 0[$$arg_ptr_acc_b1_t10_t51,$$id_t19,ex].L
      ld.param.s64         %sd4, [$$arg_ptr_acc_a1_t16_t54];// plan4.f:645 : $$arg_ptr_acc_a1_t16_t54
      add.s64              %sd5, %sd4, %sd2;           // plan4.f:645
      ld.global.f64        %fd3, [%sd5];               // plan4.f:645 : 0[$$arg_ptr_acc_a1_t16_t54,$$id_t19].L
      mad.rn.f64           %fd4, %fd2, %fd1, %fd3;     // plan4.f:645
      st.global.f64        [%sd5], %fd4;               // plan4.f:645 : 0[$$arg_ptr_acc_a1_t16_t54,$$id_t19].L
      .loc                 1  646  0
      ld.param.s64         %sd6, [$$arg_ptr_acc_b2_t8_t50];// plan4.f:646 : $$arg_ptr_acc_b2_t8_t50
      ld.param.s64         %sd7, [$$arg_ptr_acc_a2_t14_t53];// plan4.f:646 : $$arg_ptr_acc_a2_t14_t53
      add.s64              %sd8, %sd6, %sd2;           // plan4.f:646
      ld.global.nc.f64     %fd5, [%sd8];               // plan4.f:646 : 0[$$arg_ptr_acc_b2_t8_t50,$$id_t19,ex].L
      add.s64              %sd9, %sd7, %sd2;           // plan4.f:646
      ld.global.f64        %fd6, [%sd9];               // plan4.f:646 : 0[$$arg_ptr_acc_a2_t14_t53,$$id_t19].L
      mad.rn.f64           %fd7, %fd5, %fd1, %fd6;     // plan4.f:646
      st.global.f64        [%sd9], %fd7;               // plan4.f:646 : 0[$$arg_ptr_acc_a2_t14_t53,$$id_t19].L
      .loc                 1  647  0
      ld.param.s64         %sd10, [$$arg_ptr_acc_b3_t6_t49];// plan4.f:647 : $$arg_ptr_acc_b3_t6_t49
      ld.param.s64         %sd11, [$$arg_ptr_acc_a3_t12_t52];// plan4.f:647 : $$arg_ptr_acc_a3_t12_t52
      add.s64              %sd12, %sd10, %sd2;         // plan4.f:647
      ld.global.nc.f64     %fd8, [%sd12];              // plan4.f:647 : 0[$$arg_ptr_acc_b3_t6_t49,$$id_t19,ex].L
      add.s64              %sd13, %sd11, %sd2;         // plan4.f:647
      ld.global.f64        %fd9, [%sd13];              // plan4.f:647 : 0[$$arg_ptr_acc_a3_t12_t52,$$id_t19].L
      mad.rn.f64           %fd10, %fd8, %fd1, %fd9;    // plan4.f:647
      st.global.f64        [%sd13], %fd10;             // plan4.f:647 : 0[$$arg_ptr_acc_a3_t12_t52,$$id_t19].L
$opadd2cm_acc_$ck_L643_1__l30__:
      exit;
      } // opadd2cm_acc_$ck_L643_1


      .entry crespsp_acc_$ck_L876_2(
               .param .s64 $$arg_ptr_acc_wa3_t36_t208,
               .param .s64 $$arg_ptr_acc_wa2_t38_t209,
               .param .s64 $$arg_ptr_acc_wa1_t40_t210,
               .param .s64 $$arg_ptr_acc_b3_t78_t211,
               .param .s64 $$arg_ptr_acc_b2_t80_t212,
               .param .s64 $$arg_ptr_acc_b1_t82_t213,
               .param .s32 $$_arg_acc_nelv_t110_t214,
               .param .s32 $$_arg_acc_nx1_t111_t215,
               .param .s32 $$_arg_acc_ny1_t112_t216,
               .param .s32 $$_arg_acc_nz1_t113_t217 )
      {
      .reg .pred %p<3>;
      .reg .b32  %b<2>;
      .reg .s32  %s<9>;
      .reg .s64  %sd<14>;
      .reg .u32  %u<4>;
      .reg .f64  %fd<10>;
      //
      .loc                 1  876  0
      .loc                 1  876  0
      ld.param.s32         %s3, [$$_arg_acc_nelv_t110_t214];// plan4.f:876 : $$_arg_acc_nelv_t110_t214
      ld.param.s32         %s4, [$$_arg_acc_ny1_t112_t216];// plan4.f:876 : $$_arg_acc_ny1_t112_t216
      mul.lo.s32           %s5, %s3, %s4;              // plan4.f:876
      ld.param.s32         %s6, [$$_arg_acc_nx1_t111_t215];// plan4.f:876 : $$_arg_acc_nx1_t111_t215
      ld.param.s32         %s7, [$$_arg_acc_nz1_t113_t217];// plan4.f:876 : $$_arg_acc_nz1_t113_t217
      mul.lo.s32           %s8, %s6, %s7;              // plan4.f:876
      mul.lo.s32           %s1, %s5, %s8;              // plan4.f:876 : $$lcs_nz1_9_t201
      setp.le.s32          %p1, %s1, 0;                // plan4.f:876
      @%p1 bra             $crespsp_acc_$ck_L876_2__l303__;// plan4.f:876
      .loc                 1  876  0
      mov.u32              %u1, %ntid.x;               // plan4.f:876
      mov.u32              %u2, %ctaid.x;              // plan4.f:876
      mov.u32              %u3, %tid.x;                // plan4.f:876
      mad.lo.u32           %s2, %u1, %u2, %u3;         // plan4.f:876 : $$id_t103
      setp.ge.s32          %p2, %s2, %s1;              // plan4.f:876
      @%p2 bra             $crespsp_acc_$ck_L876_2__l303__;// plan4.f:876
      .loc                 1  876  0
      ld.param.s64         %sd1, [$$arg_ptr_acc_b1_t82_t213];// plan4.f:876 : $$arg_ptr_acc_b1_t82_t213
      shl.b32              %b1, %s2, 3;                // plan4.f:876
      cvt.s64.s32          %sd2, %b1;                  // plan4.f:876
      add.s64              %sd3, %sd1, %sd2;           // plan4.f:876
      ld.global.nc.f64     %fd1, [%sd3];               // plan4.f:876 : 0[$$arg_ptr_acc_b1_t82_t213,$$id_t103,ex].L
      ld.param.s64         %sd4, [$$arg_ptr_acc_wa1_t40_t210];// plan4.f:876 : $$arg_ptr_acc_wa1_t40_t210
      add.s64              %sd5, %sd4, %sd2;           // plan4.f:876
      ld.global.f64        %fd2, [%sd5];               // plan4.f:876 : 0[$$arg_ptr_acc_wa1_t40_t210,$$id_t103].L
      mad.rn.f64           %fd3, 0dbff5555555555555, %fd1, %fd2;// plan4.f:876
      st.global.f64        [%sd5], %fd3;               // plan4.f:876 : 0[$$arg_ptr_acc_wa1_t40_t210,$$id_t103].L
      ld.param.s64         %sd6, [$$arg_ptr_acc_b2_t80_t212];// plan4.f:876 : $$arg_ptr_acc_b2_t80_t212
      ld.param.s64         %sd7, [$$arg_ptr_acc_wa2_t38_t209];// plan4.f:876 : $$arg_ptr_acc_wa2_t38_t209
      add.s64              %sd8, %sd6, %sd2;           // plan4.f:876
      ld.global.nc.f64     %fd4, [%sd8];               // plan4.f:876 : 0[$$arg_ptr_acc_b2_t80_t212,$$id_t103,ex].L
      add.s64              %sd9, %sd7, %sd2;           // plan4.f:876
      ld.global.f64        %fd5, [%sd9];               // plan4.f:876 : 0[$$arg_ptr_acc_wa2_t38_t209,$$id_t103].L
      mad.rn.f64           %fd6, 0dbff5555555555555, %fd4, %fd5;// plan4.f:876
      st.global.f64        [%sd9], %fd6;               // plan4.f:876 : 0[$$arg_ptr_acc_wa2_t38_t209,$$id_t103].L
      ld.param.s64         %sd10, [$$arg_ptr_acc_b3_t78_t211];// plan4.f:876 : $$arg_ptr_acc_b3_t78_t211
      ld.param.s64         %sd11, [$$arg_ptr_acc_wa3_t36_t208];// plan4.f:876 : $$arg_ptr_acc_wa3_t36_t208
      add.s64              %sd12, %sd10, %sd2;         // plan4.f:876
      ld.global.nc.f64     %fd7, [%sd12];              // plan4.f:876 : 0[$$arg_ptr_acc_b3_t78_t211,$$id_t103,ex].L
      add.s64              %sd13, %sd11, %sd2;         // plan4.f:876
      ld.global.f64        %fd8, [%sd13];              // plan4.f:876 : 0[$$arg_ptr_acc_wa3_t36_t208,$$id_t103].L
      mad.rn.f64           %fd9, 0dbff5555555555555, %fd7, %fd8;// plan4.f:876
      st.global.f64        [%sd13], %fd9;              // plan4.f:876 : 0[$$arg_ptr_acc_wa3_t36_t208,$$id_t103].L
$crespsp_acc_$ck_L876_2__l303__:
      exit;
      } // crespsp_acc_$ck_L876_2


      .entry crespsp_acc_$ck_L889_3(
               .param .s64 $$arg_ptr_acc_wa3_t36_t218,
               .param .s64 $$arg_ptr_acc_wa2_t38_t219,
               .param .s64 $$arg_ptr_acc_wa1_t40_t220,
               .param .s64 $$arg_ptr_acc_ta3_t42_t221,
               .param .s64 $$arg_ptr_acc_ta2_t44_t222,
               .param .s64 $$arg_ptr_acc_ta1_t46_t223,
               .param .s64 $$arg_ptr_acc_bfx_t66_t224,
               .param .s64 $$arg_ptr_acc_vtrans_t70_t225,
               .param .s64 $$arg_ptr_acc_bfy_t96_t226,
               .param .s64 $$arg_ptr_acc_bfz_t98_t227,
               .param .s32 $$_arg_acc_nelv_t114_t228,
               .param .s32 $$_arg_acc_nx1_t115_t229,
               .param .s32 $$_arg_acc_ny1_t116_t230,
               .param .s32 $$_arg_acc_nz1_t117_t231 )
      {
      .reg .pred %p<3>;
      .reg .b32  %b<2>;
      .reg .s32  %s<9>;
      .reg .s64  %sd<22>;
      .reg .u32  %u<4>;
      .reg .f64  %fd<15>;
      //
      .loc                 1  889  0
      .loc                 1  890  0
      ld.param.s32         %s3, [$$_arg_acc_nelv_t114_t228];// plan4.f:890 : $$_arg_acc_nelv_t114_t228
      ld.param.s32         %s4, [$$_arg_acc_ny1_t116_t230];// plan4.f:890 : $$_arg_acc_ny1_t116_t230
      mul.lo.s32           %s5, %s3, %s4;              // plan4.f:890
      ld.param.s32         %s6, [$$_arg_acc_nx1_t115_t229];// plan4.f:890 : $$_arg_acc_nx1_t115_t229
      ld.param.s32         %s7, [$$_arg_acc_nz1_t117_t231];// plan4.f:890 : $$_arg_acc_nz1_t117_t231
      mul.lo.s32           %s8, %s6, %s7;              // plan4.f:890
      mul.lo.s32           %s1, %s5, %s8;              // plan4.f:890 : $$lcs_nz1_10_t192
      setp.le.s32          %p1, %s1, 0;                // plan4.f:890
      @%p1 bra             $crespsp_acc_$ck_L889_3__l312__;// plan4.f:890
      .loc                 1  890  0
      mov.u32              %u1, %ntid.x;               // plan4.f:890
      mov.u32              %u2, %ctaid.x;              // plan4.f:890
      mov.u32              %u3, %tid.x;                // plan4.f:890
      mad.lo.u32           %s2, %u1, %u2, %u3;         // plan4.f:890 : $$id_t105
      setp.ge.s32          %p2, %s2, %s1;              // plan4.f:890
      @%p2 bra             $crespsp_acc_$ck_L889_3__l312__;// plan4.f:890
      .loc                 1  891  0
      ld.param.s64         %sd1, [$$arg_ptr_acc_vtrans_t70_t225];// plan4.f:891 : $$arg_ptr_acc_vtrans_t70_t225
      shl.b32              %b1, %s2, 3;                // plan4.f:891
      cvt.s64.s32          %sd2, %b1;                  // plan4.f:891
      add.s64              %sd3, %sd1, %sd2;           // plan4.f:891
      ld.global.nc.f64     %fd1, [%sd3];               // plan4.f:891 : 0[$$arg_ptr_acc_vtrans_t70_t225,$$id_t105,ex].L
      rcp.rn.f64           %fd2, %fd1;                 // plan4.f:891
      ld.param.s64         %sd4, [$$arg_ptr_acc_bfx_t66_t224];// plan4.f:891 : $$arg_ptr_acc_bfx_t66_t224
      add.s64              %sd5, %sd4, %sd2;           // plan4.f:891
      ld.global.nc.f64     %fd3, [%sd5];               // plan4.f:891 : 0[$$arg_ptr_acc_bfx_t66_t224,$$id_t105,ex].L
      ld.param.s64         %sd6, [$$arg_ptr_acc_wa1_t40_t220];// plan4.f:891 : $$arg_ptr_acc_wa1_t40_t220
      add.s64              %sd7, %sd6, %sd2;           // plan4.f:891
      ld.global.nc.f64     %fd4, [%sd7];               // plan4.f:891 : 0[$$arg_ptr_acc_wa1_t40_t220,$$id_t105,ex].L
      neg.f64              %fd5, %fd4;                 // plan4.f:891
      mad.rn.f64           %fd6, %fd3, %fd2, %fd5;     // plan4.f:891
      ld.param.s64         %sd8, [$$arg_ptr_acc_ta1_t46_t223];// plan4.f:891 : $$arg_ptr_acc_ta1_t46_t223
      add.s64              %sd9, %sd8, %sd2;           // plan4.f:891
      st.global.f64        [%sd9], %fd6;               // plan4.f:891 : 0[$$arg_ptr_acc_ta1_t46_t223,$$id_t105].L
      .loc                 1  892  0
      ld.param.s64         %sd10, [$$arg_ptr_acc_bfy_t96_t226];// plan4.f:892 : $$arg_ptr_acc_bfy_t96_t226
      ld.param.s64         %sd11, [$$arg_ptr_acc_wa2_t38_t219];// plan4.f:892 : $$arg_ptr_acc_wa2_t38_t219
      ld.param.s64         %sd12, [$$arg_ptr_acc_ta2_t44_t222];// plan4.f:892 : $$arg_ptr_acc_ta2_t44_t222
      add.s64              %sd13, %sd10, %sd2;         // plan4.f:892
      ld.global.nc.f64     %fd7, [%sd13];              // plan4.f:892 : 0[$$arg_ptr_acc_bfy_t96_t226,$$id_t105,ex].L
      add.s64              %sd14, %sd11, %sd2;         // plan4.f:892
      ld.global.nc.f64     %fd8, [%sd14];              // plan4.f:892 : 0[$$arg_ptr_acc_wa2_t38_t219,$$id_t105,ex].L
      neg.f64              %fd9, %fd8;                 // plan4.f:892
      mad.rn.f64           %fd10, %fd7, %fd2, %fd9;    // plan4.f:892
      add.s64              %sd15, %sd12, %sd2;         // plan4.f:892
      st.global.f64        [%sd15], %fd10;             // plan4.f:892 : 0[$$arg_ptr_acc_ta2_t44_t222,$$id_t105].L
      .loc                 1  893  0
      ld.param.s64         %sd16, [$$arg_ptr_acc_bfz_t98_t227];// plan4.f:893 : $$arg_ptr_acc_bfz_t98_t227
      ld.param.s64         %sd17, [$$arg_ptr_acc_wa3_t36_t218];// plan4.f:893 : $$arg_ptr_acc_wa3_t36_t218
      ld.param.s64         %sd18, [$$arg_ptr_acc_ta3_t42_t221];// plan4.f:893 : $$arg_ptr_acc_ta3_t42_t221
      add.s64              %sd19, %sd16, %sd2;         // plan4.f:893
      ld.global.nc.f64     %fd11, [%sd19];             // plan4.f:893 : 0[$$arg_ptr_acc_bfz_t98_t227,$$id_t105,ex].L
      add.s64              %sd20, %sd17, %sd2;         // plan4.f:893
      ld.global.nc.f64     %fd12, [%sd20];             // plan4.f:893 : 0[$$arg_ptr_acc_wa3_t36_t218,$$id_t105,ex].L
      neg.f64              %fd13, %fd12;               // plan4.f:893
      mad.rn.f64           %fd14, %fd11, %fd2, %fd13;  // plan4.f:893
      add.s64              %sd21, %sd18, %sd2;         // plan4.f:893
      st.global.f64        [%sd21], %fd14;             // plan4.f:893 : 0[$$arg_ptr_acc_ta3_t42_t221,$$id_t105].L
$crespsp_acc_$ck_L889_3__l312__:
      exit;
      } // crespsp_acc_$ck_L889_3


      .entry crespsp_acc_$ck_L905_4(
               .param .s32 $$_arg_n_t232,
               .param .s64 $$arg_ptr_acc_ta3_t42_t233,
               .param .s64 $$arg_ptr_acc_ta2_t44_t234,
               .param .s64 $$arg_ptr_acc_ta1_t46_t235,
               .param .s64 $$arg_ptr_acc_binvm1_t100_t236 )
      {
      .reg .pred %p<3>;
      .reg .b32  %b<2>;
      .reg .s32  %s<3>;
      .reg .s64  %sd<10>;
      .reg .u32  %u<4>;
      .reg .f64  %fd<8>;
      //
      .loc                 1  905  0
      .loc                 1  906  0
      ld.param.s32         %s1, [$$_arg_n_t232];       // plan4.f:906 : $$mr_n_207_t179
      setp.le.s32          %p1, %s1, 0;                // plan4.f:906
      @%p1 bra             $crespsp_acc_$ck_L905_4__l321__;// plan4.f:906
      .loc                 1  906  0
      mov.u32              %u1, %ntid.x;               // plan4.f:906
      mov.u32              %u2, %ctaid.x;              // plan4.f:906
      mov.u32              %u3, %tid.x;                // plan4.f:906
      mad.lo.u32           %s2, %u1, %u2, %u3;         // plan4.f:906 : $$id_t107
      setp.ge.s32          %p2, %s2, %s1;              // plan4.f:906
      @%p2 bra             $crespsp_acc_$ck_L905_4__l321__;// plan4.f:906
      .loc                 1  907  0
      ld.param.s64         %sd1, [$$arg_ptr_acc_binvm1_t100_t236];// plan4.f:907 : $$arg_ptr_acc_binvm1_t100_t236
      shl.b32              %b1, %s2, 3;                // plan4.f:907
      cvt.s64.s32          %sd2, %b1;                  // plan4.f:907
      add.s64              %sd3, %sd1, %sd2;           // plan4.f:907
      ld.global.nc.f64     %fd1, [%sd3];               // plan4.f:907 : 0[$$arg_ptr_acc_binvm1_t100_t236,$$id_t107,ex].L
      ld.param.s64         %sd4, [$$arg_ptr_acc_ta1_t46_t235];// plan4.f:907 : $$arg_ptr_acc_ta1_t46_t235
      add.s64              %sd5, %sd4, %sd2;           // plan4.f:907
      ld.global.f64        %fd2, [%sd5];               // plan4.f:907 : 0[$$arg_ptr_acc_ta1_t46_t235,$$id_t107].L
      mul.rn.f64           %fd3, %fd2, %fd1;           // plan4.f:907
      st.global.f64        [%sd5], %fd3;               // plan4.f:907 : 0[$$arg_ptr_acc_ta1_t46_t235,$$id_t107].L
      .loc                 1  908  0
      ld.param.s64         %sd6, [$$arg_ptr_acc_ta2_t44_t234];// plan4.f:908 : $$arg_ptr_acc_ta2_t44_t234
      add.s64              %sd7, %sd6, %sd2;           // plan4.f:908
      ld.global.f64        %fd4, [%sd7];               // plan4.f:908 : 0[$$arg_ptr_acc_ta2_t44_t234,$$id_t107].L
      mul.rn.f64           %fd5, %fd4, %fd1;           // plan4.f:908
      st.global.f64        [%sd7], %fd5;               // plan4.f:908 : 0[$$arg_ptr_acc_ta2_t44_t234,$$id_t107].L
      .loc                 1  909  0
      ld.param.s64         %sd8, [$$arg_ptr_acc_ta3_t42_t233];// plan4.f:909 : $$arg_ptr_acc_ta3_t42_t233
      add.s64              %sd9, %sd8, %sd2;           // plan4.f:909
      ld.global.f64        %fd6, [%sd9];               // plan4.f:909 : 0[$$arg_ptr_acc_ta3_t42_t233,$$id_t107].L
      mul.rn.f64           %fd7, %fd6, %fd1;           // plan4.f:909
      st.global.f64        [%sd9], %fd7;               // plan4.f:909 : 0[$$arg_ptr_acc_ta3_t42_t233,$$id_t107].L
$crespsp_acc_$ck_L905_4__l321__:
      exit;
      } // crespsp_acc_$ck_L905_4


      .entry crespsp_acc_$ck_L919_5(
               .param .s32 $$_arg_n_t237,
               .param .s64 $$arg_ptr_acc_wa3_t36_t238,
               .param .s64 $$arg_ptr_acc_wa2_t38_t239,
               .param .s64 $$arg_ptr_acc_wa1_t40_t240,
               .param .s64 $$arg_ptr_acc_respr_t76_t241 )
      {
      .reg .pred %p<3>;
      .reg .b32  %b<2>;
      .reg .s32  %s<3>;
      .reg .s64  %sd<10>;
      .reg .u32  %u<4>;
      .reg .f64  %fd<8>;
      //
      .loc                 1  919  0
      .loc                 1  920  0
      ld.param.s32         %s1, [$$_arg_n_t237];       // plan4.f:920 : $$mr_n_212_t175
      setp.le.s32          %p1, %s1, 0;                // plan4.f:920
      @%p1 bra             $crespsp_acc_$ck_L919_5__l330__;// plan4.f:920
      .loc                 1  920  0
      mov.u32              %u1, %ntid.x;               // plan4.f:920
      mov.u32              %u2, %ctaid.x;              // plan4.f:920
      mov.u32              %u3, %tid.x;                // plan4.f:920
      mad.lo.u32           %s2, %u1, %u2, %u3;         // plan4.f:920 : $$id_t109
      setp.ge.s32          %p2, %s2, %s1;              // plan4.f:920
      @%p2 bra             $crespsp_acc_$ck_L919_5__l330__;// plan4.f:920
      .loc                 1  921  0
      shl.b32              %b1, %s2, 3;                // plan4.f:921
      cvt.s64.s32          %sd1, %b1;                  // plan4.f:921
      ld.param.s64         %sd2, [$$arg_ptr_acc_wa1_t40_t240];// plan4.f:921 : $$arg_ptr_acc_wa1_t40_t240
      add.s64              %sd3, %sd2, %sd1;           // plan4.f:921
      ld.param.s64         %sd4, [$$arg_ptr_acc_respr_t76_t241];// plan4.f:921 : $$arg_ptr_acc_respr_t76_t241
      add.s64              %sd5, %sd4, %sd1;           // plan4.f:921
      ld.global.f64        %fd1, [%sd5];               // plan4.f:921 : 0[$$arg_ptr_acc_respr_t76_t241,$$id_t109].L
      ld.global.nc.f64     %fd2, [%sd3];               // plan4.f:921 : 0[$$arg_ptr_acc_wa1_t40_t240,$$id_t109,ex].L
      add.rn.f64           %fd3, %fd1, %fd2;           // plan4.f:921
      ld.param.s64         %sd6, [$$arg_ptr_acc_wa2_t38_t239];// plan4.f:921 : $$arg_ptr_acc_wa2_t38_t239
      add.s64              %sd7, %sd6, %sd1;           // plan4.f:921
      ld.global.nc.f64     %fd4, [%sd7];               // plan4.f:921 : 0[$$arg_ptr_acc_wa2_t38_t239,$$id_t109,ex].L
      add.rn.f64           %fd5, %fd4, %fd3;           // plan4.f:921
      ld.param.s64         %sd8, [$$arg_ptr_acc_wa3_t36_t238];// plan4.f:921 : $$arg_ptr_acc_wa3_t36_t238
      add.s64              %sd9, %sd8, %sd1;           // plan4.f:921
      ld.global.nc.f64     %fd6, [%sd9];               // plan4.f:921 : 0[$$arg_ptr_acc_wa3_t36_t238,$$id_t109,ex].L
      add.rn.f64           %fd7, %fd6, %fd5;           // plan4.f:921
      st.global.f64        [%sd5], %fd7;               // plan4.f:921 : 0[$$arg_ptr_acc_respr_t76_t241,$$id_t109].L
$crespsp_acc_$ck_L919_5__l330__:
      exit;
      } // crespsp_acc_$ck_L919_5



// ===== COMPILED SASS (sm_100) =====

	.target	sm_100

	.elftype	@"ET_EXEC"


//--------------------- .note.nv.tkinfo           --------------------------
	.section	.note.nv.tkinfo,"",@"SHT_NOTE"
	.sectionflags	@"SHF_NOTE_NV_TKINFO"
	.tkinfo
        /*0018*/ 	.word	0x00000002
        /*0030*/ 	.string	""
        /*0030*/ 	.string	"ptxas"
        /*0030*/ 	.string	"Cuda compilation tools, release 13.0, V13.0.88"
        /*0030*/ 	.string	"Build cuda_13.0.r13.0/compiler.36424714_0"
        /*0030*/ 	.string	"-arch sm_100 "



//--------------------- .note.nv.cuinfo           --------------------------
	.section	.note.nv.cuinfo,"",@"SHT_NOTE"
	.sectionflags	@"SHF_NOTE_NV_CUINFO"
        /*0018*/ 	.short	0x0002
        /*001a*/ 	.short	0x0023
        /*001c*/ 	.short	0x0082
	.zero		2


//--------------------- .nv.info                  --------------------------
	.section	.nv.info,"",@"SHT_CUDA_INFO"
	.align	4


	//----- nvinfo : EIATTR_REGCOUNT
	.align		4
        /*0000*/ 	.byte	0x04, 0x2f
        /*0002*/ 	.short	(.L_1 - .L_0)
	.align		4
.L_0:
        /*0004*/ 	.word	index@(opadd2cm_acc_$ck_L643_1)
        /*0008*/ 	.word	0x00000016


	//----- nvinfo : EIATTR_FRAME_SIZE
	.align		4
.L_1:
        /*000c*/ 	.byte	0x04, 0x11
        /*000e*/ 	.short	(.L_3 - .L_2)
	.align		4
.L_2:
        /*0010*/ 	.word	index@(opadd2cm_acc_$ck_L643_1)
        /*0014*/ 	.word	0x00000000


	//----- nvinfo : EIATTR_REGCOUNT
	.align		4
.L_3:
        /*0018*/ 	.byte	0x04, 0x2f
        /*001a*/ 	.short	(.L_5 - .L_4)
	.align		4
.L_4:
        /*001c*/ 	.word	index@(crespsp_acc_$ck_L876_2)
        /*0020*/ 	.word	0x00000016


	//----- nvinfo : EIATTR_FRAME_SIZE
	.align		4
.L_5:
        /*0024*/ 	.byte	0x04, 0x11
        /*0026*/ 	.short	(.L_7 - .L_6)
	.align		4
.L_6:
        /*0028*/ 	.word	index@(crespsp_acc_$ck_L876_2)
        /*002c*/ 	.word	0x00000000


	//----- nvinfo : EIATTR_REGCOUNT
	.align		4
.L_7:
        /*0030*/ 	.byte	0x04, 0x2f
        /*0032*/ 	.short	(.L_9 - .L_8)
	.align		4
.L_8:
        /*0034*/ 	.word	index@(crespsp_acc_$ck_L889_3)
        /*0038*/ 	.word	0x0000001a


	//----- nvinfo : EIATTR_FRAME_SIZE
	.align		4
.L_9:
        /*003c*/ 	.byte	0x04, 0x11
        /*003e*/ 	.short	(.L_11 - .L_10)
	.align		4
.L_10:
        /*0040*/ 	.word	index@($__internal_0_$__cuda_sm20_dblrcp_rn_slowpath_v3)
        /*0044*/ 	.word	0x00000000


	//----- nvinfo : EIATTR_FRAME_SIZE
	.align		4
.L_11:
        /*0048*/ 	.byte	0x04, 0x11
        /*004a*/ 	.short	(.L_13 - .L_12)
	.align		4
.L_12:
        /*004c*/ 	.word	index@(crespsp_acc_$ck_L889_3)
        /*0050*/ 	.word	0x00000000


	//----- nvinfo : EIATTR_REGCOUNT
	.align		4
.L_13:
        /*0054*/ 	.byte	0x04, 0x2f
        /*0056*/ 	.short	(.L_15 - .L_14)
	.align		4
.L_14:
        /*0058*/ 	.word	index@(crespsp_acc_$ck_L905_4)
        /*005c*/ 	.word	0x00000012


	//----- nvinfo : EIATTR_FRAME_SIZE
	.align		4
.L_15:
        /*0060*/ 	.byte	0x04, 0x11
        /*0062*/ 	.short	(.L_17 - .L_16)
	.align		4
.L_16:
        /*0064*/ 	.word	index@(crespsp_acc_$ck_L905_4)
        /*0068*/ 	.word	0x00000000


	//----- nvinfo : EIATTR_REGCOUNT
	.align		4
.L_17:
        /*006c*/ 	.byte	0x04, 0x2f
        /*006e*/ 	.short	(.L_19 - .L_18)
	.align		4
.L_18:
        /*0070*/ 	.word	index@(crespsp_acc_$ck_L919_5)
        /*0074*/ 	.word	0x0000000e


	//----- nvinfo : EIATTR_FRAME_SIZE
	.align		4
.L_19:
        /*0078*/ 	.byte	0x04, 0x11
        /*007a*/ 	.short	(.L_21 - .L_20)
	.align		4
.L_20:
        /*007c*/ 	.word	index@(crespsp_acc_$ck_L919_5)
        /*0080*/ 	.word	0x00000000


	//----- nvinfo : EIATTR_MIN_STACK_SIZE
	.align		4
.L_21:
        /*0084*/ 	.byte	0x04, 0x12
        /*0086*/ 	.short	(.L_23 - .L_22)
	.align		4
.L_22:
        /*0088*/ 	.word	index@(crespsp_acc_$ck_L919_5)
        /*008c*/ 	.word	0x00000000


	//----- nvinfo : EIATTR_MIN_STACK_SIZE
	.align		4
.L_23:
        /*0090*/ 	.byte	0x04, 0x12
        /*0092*/ 	.short	(.L_25 - .L_24)
	.align		4
.L_24:
        /*0094*/ 	.word	index@(crespsp_acc_$ck_L905_4)
        /*0098*/ 	.word	0x00000000


	//----- nvinfo : EIATTR_MIN_STACK_SIZE
	.align		4
.L_25:
        /*009c*/ 	.byte	0x04, 0x12
        /*009e*/ 	.short	(.L_27 - .L_26)
	.align		4
.L_26:
        /*00a0*/ 	.word	index@(crespsp_acc_$ck_L889_3)
        /*00a4*/ 	.word	0x00000000


	//----- nvinfo : EIATTR_MIN_STACK_SIZE
	.align		4
.L_27:
        /*00a8*/ 	.byte	0x04, 0x12
        /*00aa*/ 	.short	(.L_29 - .L_28)
	.align		4
.L_28:
        /*00ac*/ 	.word	index@(crespsp_acc_$ck_L876_2)
        /*00b0*/ 	.word	0x00000000


	//----- nvinfo : EIATTR_MIN_STACK_SIZE
	.align		4
.L_29:
        /*00b4*/ 	.byte	0x04, 0x12
        /*00b6*/ 	.short	(.L_31 - .L_30)
	.align		4
.L_30:
        /*00b8*/ 	.word	index@(opadd2cm_acc_$ck_L643_1)
        /*00bc*/ 	.word	0x00000000
.L_31:


//--------------------- .nv.compat                --------------------------
	.section	.nv.compat,"",@"SHT_CUDA_COMPAT_INFO"
	.align	4
        /*0000*/ 	.byte	0x02, 0x09, 0x00, 0x00, 0x02, 0x02, 0x01, 0x00, 0x02, 0x05, 0x05, 0x00, 0x03, 0x07, 0x01, 0x01
        /*0010*/ 	.byte	0x02, 0x03, 0x00, 0x00, 0x02, 0x06, 0x01, 0x00, 0x04, 0x0b, 0x08, 0x00, 0x01, 0x00, 0x00, 0x00
        /*0020*/ 	.byte	0x00, 0x00, 0x00, 0x00


//--------------------- .nv.info.crespsp_acc_$ck_L919_5 --------------------------
	.section	.nv.info.crespsp_acc_$ck_L919_5,"",@"SHT_CUDA_INFO"
	.sectionflags	@""
	.align	4


	//----- nvinfo : EIATTR_CUDA_API_VERSION
	.align		4
        /*0000*/ 	.byte	0x04, 0x37
        /*0002*/ 	.short	(.L_33 - .L_32)
.L_32:
        /*0004*/ 	.word	0x00000082


	//----- nvinfo : EIATTR_KPARAM_INFO
	.align		4
.L_33:
        /*0008*/ 	.byte	0x04, 0x17
        /*000a*/ 	.short	(.L_35 - .L_34)
.L_34:
        /*000c*/ 	.word	0x00000000
        /*0010*/ 	.short	0x0004
        /*0012*/ 	.short	0x0020
        /*0014*/ 	.byte	0x00, 0xf0, 0x21, 0x00


	//----- nvinfo : EIATTR_KPARAM_INFO
	.align		4
.L_35:
        /*0018*/ 	.byte	0x04, 0x17
        /*001a*/ 	.short	(.L_37 - .L_36)
.L_36:
        /*001c*/ 	.word	0x00000000
        /*0020*/ 	.short	0x0003
        /*0022*/ 	.short	0x0018
        /*0024*/ 	.byte	0x00, 0xf0, 0x21, 0x00


	//----- nvinfo : EIATTR_KPARAM_INFO
	.align		4
.L_37:
        /*0028*/ 	.byte	0x04, 0x17
        /*002a*/ 	.short	(.L_39 - .L_38)
.L_38:
        /*002c*/ 	.word	0x00000000
        /*0030*/ 	.short	0x0002
        /*0032*/ 	.short	0x0010
        /*0034*/ 	.byte	0x00, 0xf0, 0x21, 0x00


	//----- nvinfo : EIATTR_KPARAM_INFO
	.align		4
.L_39:
        /*0038*/ 	.byte	0x04, 0x17
        /*003a*/ 	.short	(.L_41 - .L_40)
.L_40:
        /*003c*/ 	.word	0x00000000
        /*0040*/ 	.short	0x0001
        /*0042*/ 	.short	0x0008
        /*0044*/ 	.byte	0x00, 0xf0, 0x21, 0x00


	//----- nvinfo : EIATTR_KPARAM_INFO
	.align		4
.L_41:
        /*0048*/ 	.byte	0x04, 0x17
        /*004a*/ 	.short	(.L_43 - .L_42)
.L_42:
        /*004c*/ 	.word	0x00000000
        /*0050*/ 	.short	0x0000
        /*0052*/ 	.short	0x0000
        /*0054*/ 	.byte	0x00, 0xf0, 0x11, 0x00


	//----- nvinfo : EIATTR_SPARSE_MMA_MASK
	.align		4
.L_43:
        /*0058*/ 	.byte	0x03, 0x50
        /*005a*/ 	.short	0x0000


	//----- nvinfo : EIATTR_MAXREG_COUNT
	.align		4
        /*005c*/ 	.byte	0x03, 0x1b
        /*005e*/ 	.short	0x00ff


	//----- nvinfo : EIATTR_MERCURY_ISA_VERSION
	.align		4
        /*0060*/ 	.byte	0x03, 0x5f
        /*0062*/ 	.short	0x0101


	//----- nvinfo : EIATTR_VRC_CTA_INIT_COUNT
	.align		4
        /*0064*/ 	.byte	0x02, 0x4a
	.zero		1
	.zero		1


	//----- nvinfo : EIATTR_EXIT_INSTR_OFFSETS
	.align		4
        /*0068*/ 	.byte	0x04, 0x1c
        /*006a*/ 	.short	(.L_45 - .L_44)


	//   ....[0]....
.L_44:
        /*006c*/ 	.word	0x00000030


	//   ....[1]....
        /*0070*/ 	.word	0x00000090


	//   ....[2]....
        /*0074*/ 	.word	0x00000200


	//----- nvinfo : EIATTR_CBANK_PARAM_SIZE
	.align		4
.L_45:
        /*0078*/ 	.byte	0x03, 0x19
        /*007a*/ 	.short	0x0028


	//----- nvinfo : EIATTR_PARAM_CBANK
	.align		4
        /*007c*/ 	.byte	0x04, 0x0a
        /*007e*/ 	.short	(.L_47 - .L_46)
	.align		4
.L_46:
        /*0080*/ 	.word	index@(.nv.constant0.crespsp_acc_$ck_L919_5)
        /*0084*/ 	.short	0x0380
        /*0086*/ 	.short	0x0028


	//----- nvinfo : EIATTR_SW_WAR
	.align		4
.L_47:
        /*0088*/ 	.byte	0x04, 0x36
        /*008a*/ 	.short	(.L_49 - .L_48)
.L_48:
        /*008c*/ 	.word	0x00000008
.L_49:


//--------------------- .nv.info.crespsp_acc_$ck_L905_4 --------------------------
	.section	.nv.info.crespsp_acc_$ck_L905_4,"",@"SHT_CUDA_INFO"
	.sectionflags	@""
	.align	4


	//----- nvinfo : EIATTR_CUDA_API_VERSION
	.align		4
        /*0000*/ 	.byte	0x04, 0x37
        /*0002*/ 	.short	(.L_51 - .L_50)
.L_50:
        /*0004*/ 	.word	0x00000082


	//----- nvinfo : EIATTR_KPARAM_INFO
	.align		4
.L_51:
        /*0008*/ 	.byte	0x04, 0x17
        /*000a*/ 	.short	(.L_53 - .L_52)
.L_52:
        /*000c*/ 	.word	0x00000000
        /*0010*/ 	.short	0x0004
        /*0012*/ 	.short	0x0020
        /*0014*/ 	.byte	0x00, 0xf0, 0x21, 0x00


	//----- nvinfo : EIATTR_KPARAM_INFO
	.align		4
.L_53:
        /*0018*/ 	.byte	0x04, 0x17
        /*001a*/ 	.short	(.L_55 - .L_54)
.L_54:
        /*001c*/ 	.word	0x00000000
        /*0020*/ 	.short	0x0003
        /*0022*/ 	.short	0x0018
        /*0024*/ 	.byte	0x00, 0xf0, 0x21, 0x00


	//----- nvinfo : EIATTR_KPARAM_INFO
	.align		4
.L_55:
        /*0028*/ 	.byte	0x04, 0x17
        /*002a*/ 	.short	(.L_57 - .L_56)
.L_56:
        /*002c*/ 	.word	0x00000000
        /*0030*/ 	.short	0x0002
        /*0032*/ 	.short	0x0010
        /*0034*/ 	.byte	0x00, 0xf0, 0x21, 0x00


	//----- nvinfo : EIATTR_KPARAM_INFO
	.align		4
.L_57:
        /*0038*/ 	.byte	0x04, 0x17
        /*003a*/ 	.short	(.L_59 - .L_58)
.L_58:
        /*003c*/ 	.word	0x00000000
        /*0040*/ 	.short	0x0001
        /*0042*/ 	.short	0x0008
        /*0044*/ 	.byte	0x00, 0xf0, 0x21, 0x00


	//----- nvinfo : EIATTR_KPARAM_INFO
	.align		4
.L_59:
        /*0048*/ 	.byte	0x04, 0x17
        /*004a*/ 	.short	(.L_61 - .L_60)
.L_60:
        /*004c*/ 	.word	0x00000000
        /*0050*/ 	.short	0x0000
        /*0052*/ 	.short	0x0000
        /*0054*/ 	.byte	0x00, 0xf0, 0x11, 0x00


	//----- nvinfo : EIATTR_SPARSE_MMA_MASK
	.align		4
.L_61:
        /*0058*/ 	.byte	0x03, 0x50
        /*005a*/ 	.short	0x0000


	//----- nvinfo : EIATTR_MAXREG_COUNT
	.align		4
        /*005c*/ 	.byte	0x03, 0x1b
        /*005e*/ 	.short	0x00ff


	//----- nvinfo : EIATTR_MERCURY_ISA_VERSION
	.align		4
        /*0060*/ 	.byte	0x03, 0x5f
        /*0062*/ 	.short	0x0101


	//----- nvinfo : EIATTR_VRC_CTA_INIT_COUNT
	.align		4
        /*0064*/ 	.byte	0x02, 0x4a
	.zero		1
	.zero		1


	//----- nvinfo : EIATTR_EXIT_INSTR_OFFSETS
	.align		4
        /*0068*/ 	.byte	0x04, 0x1c
        /*006a*/ 	.short	(.L_63 - .L_62)


	//   ....[0]....
.L_62:
        /*006c*/ 	.word	0x00000030


	//   ....[1]....
        /*0070*/ 	.word	0x00000090


	//   ....[2]....
        /*0074*/ 	.word	0x00000220


	//----- nvinfo : EIATTR_CBANK_PARAM_SIZE
	.align		4
.L_63:
        /*0078*/ 	.byte	0x03, 0x19
        /*007a*/ 	.short	0x0028


	//----- nvinfo : EIATTR_PARAM_CBANK
	.align		4
        /*007c*/ 	.byte	0x04, 0x0a
        /*007e*/ 	.short	(.L_65 - .L_64)
	.align		4
.L_64:
        /*0080*/ 	.word	index@(.nv.constant0.crespsp_acc_$ck_L905_4)
        /*0084*/ 	.short	0x0380
        /*0086*/ 	.short	0x0028


	//----- nvinfo : EIATTR_SW_WAR
	.align		4
.L_65:
        /*0088*/ 	.byte	0x04, 0x36
        /*008a*/ 	.short	(.L_67 - .L_66)
.L_66:
        /*008c*/ 	.word	0x00000008
.L_67:


//--------------------- .nv.info.crespsp_acc_$ck_L889_3 --------------------------
	.section	.nv.info.crespsp_acc_$ck_L889_3,"",@"SHT_CUDA_INFO"
	.sectionflags	@""
	.align	4


	//----- nvinfo : EIATTR_CUDA_API_VERSION
	.align		4
        /*0000*/ 	.byte	0x04, 0x37
        /*0002*/ 	.short	(.L_69 - .L_68)
.L_68:
        /*0004*/ 	.word	0x00000082


	//----- nvinfo : EIATTR_KPARAM_INFO
	.align		4
.L_69:
        /*0008*/ 	.byte	0x04, 0x17
        /*000a*/ 	.short	(.L_71 - .L_70)
.L_70:
        /*000c*/ 	.word	0x00000000
        /*0010*/ 	.short	0x000d
        /*0012*/ 	.short	0x005c
        /*0014*/ 	.byte	0x00, 0xf0, 0x11, 0x00


	//----- nvinfo : EIATTR_KPARAM_INFO
	.align		4
.L_71:
        /*0018*/ 	.byte	0x04, 0x17
        /*001a*/ 	.short	(.L_73 - .L_72)
.L_72:
        /*001c*/ 	.word	0x00000000
        /*0020*/ 	.short	0x000c
        /*0022*/ 	.short	0x0058
        /*0024*/ 	.byte	0x00, 0xf0, 0x11, 0x00


	//----- nvinfo : EIATTR_KPARAM_INFO
	.align		4
.L_73:
        /*0028*/ 	.byte	0x04, 0x17
        /*002a*/ 	.short	(.L_75 - .L_74)
.L_74:
        /*002c*/ 	.word	0x00000000
        /*0030*/ 	.short	0x000b
        /*0032*/ 	.short	0x0054
        /*0034*/ 	.byte	0x00, 0xf0, 0x11, 0x00


	//----- nvinfo : EIATTR_KPARAM_INFO
	.align		4
.L_75:
        /*0038*/ 	.byte	0x04, 0x17
        /*003a*/ 	.short	(.L_77 - .L_76)
.L_76:
        /*003c*/ 	.word	0x00000000
        /*0040*/ 	.short	0x000a
        /*0042*/ 	.short	0x0050
        /*0044*/ 	.byte	0x00, 0xf0, 0x11, 0x00


	//----- nvinfo : EIATTR_KPARAM_INFO
	.align		4
.L_77:
        /*0048*/ 	.byte	0x04, 0x17
        /*004a*/ 	.short	(.L_79 - .L_78)
.L_78:
        /*004c*/ 	.word	0x00000000
        /*0050*/ 	.short	0x0009
        /*0052*/ 	.short	0x0048
        /*0054*/ 	.byte	0x00, 0xf0, 0x21, 0x00


	//----- nvinfo : EIATTR_KPARAM_INFO
	.align		4
.L_79:
        /*0058*/ 	.byte	0x04, 0x17
        /*005a*/ 	.short	(.L_81 - .L_80)
.L_80:
        /*005c*/ 	.word	0x00000000
        /*0060*/ 	.short	0x0008
        /*0062*/ 	.short	0x0040
        /*0064*/ 	.byte	0x00, 0xf0, 0x21, 0x00


	//----- nvinfo : EIATTR_KPARAM_INFO
	.align		4
.L_81:
        /*0068*/ 	.byte	0x04, 0x17
        /*006a*/ 	.short	(.L_83 - .L_82)
.L_82:
        /*006c*/ 	.word	0x00000000
        /*0070*/ 	.short	0x0007
        /*0072*/ 	.short	0x0038
        /*0074*/ 	.byte	0x00, 0xf0, 0x21, 0x00


	//----- nvinfo : EIATTR_KPARAM_INFO
	.align		4
.L_83:
        /*0078*/ 	.byte	0x04, 0x17
        /*007a*/ 	.short	(.L_85 - .L_84)
.L_84:
        /*007c*/ 	.word	0x00000000
        /*0080*/ 	.short	0x0006
        /*0082*/ 	.short	0x0030
        /*0084*/ 	.byte	0x00, 0xf0, 0x21, 0x00


	//----- nvinfo : EIATTR_KPARAM_INFO
	.align		4
.L_85:
        /*0088*/ 	.byte	0x04, 0x17
        /*008a*/ 	.short	(.L_87 - .L_86)
.L_86:
        /*008c*/ 	.word	0x00000000
        /*0090*/ 	.short	0x0005
        /*0092*/ 	.short	0x0028
        /*0094*/ 	.byte	0x00, 0xf0, 0x21, 0x00


	//----- nvinfo : EIATTR_KPARAM_INFO
	.align		4
.L_87:
        /*0098*/ 	.byte	0x04, 0x17
        /*009a*/ 	.short	(.L_89 - .L_88)
.L_88:
        /*009c*/ 	.word	0x00000000
        /*00a0*/ 	.short	0x0004
        /*00a2*/ 	.short	0x0020
        /*00a4*/ 	.byte	0x00, 0xf0, 0x21, 0x00


	//----- nvinfo : EIATTR_KPARAM_INFO
	.align		4
.L_89:
        /*00a8*/ 	.byte	0x04, 0x17
        /*00aa*/ 	.short	(.L_91 - .L_90)
.L_90:
        /*00ac*/ 	.word	0x00000000
        /*00b0*/ 	.short	0x0003
        /*00b2*/ 	.short	0x0018
        /*00b4*/ 	.byte	0x00, 0xf0, 0x21, 0x00


	//----- nvinfo : EIATTR_KPARAM_INFO
	.align		4
.L_91:
        /*00b8*/ 	.byte	0x04, 0x17
        /*00ba*/ 	.short	(.L_93 - .L_92)
.L_92:
        /*00bc*/ 	.word	0x00000000
        /*00c0*/ 	.short	0x0002
        /*00c2*/ 	.short	0x0010
        /*00c4*/ 	.byte	0x00, 0xf0, 0x21, 0x00


	//----- nvinfo : EIATTR_KPARAM_INFO
	.align		4
.L_93:
        /*00c8*/ 	.byte	0x04, 0x17
        /*00ca*/ 	.short	(.L_95 - .L_94)
.L_94:
        /*00cc*/ 	.word	0x00000000
        /*00d0*/ 	.short	0x0001
        /*00d2*/ 	.short	0x0008
        /*00d4*/ 	.byte	0x00, 0xf0, 0x21, 0x00


	//----- nvinfo : EIATTR_KPARAM_INFO
	.align		4
.L_95:
        /*00d8*/ 	.byte	0x04, 0x17
        /*00da*/ 	.short	(.L_97 - .L_96)
.L_96:
        /*00dc*/ 	.word	0x00000000
        /*00e0*/ 	.short	0x0000
        /*00e2*/ 	.short	0x0000
        /*00e4*/ 	.byte	0x00, 0xf0, 0x21, 0x00


	//----- nvinfo : EIATTR_SPARSE_MMA_MASK
	.align		4
.L_97:
        /*00e8*/ 	.byte	0x03, 0x50
        /*00ea*/ 	.short	0x0000


	//----- nvinfo : EIATTR_MAXREG_COUNT
	.align		4
        /*00ec*/ 	.byte	0x03, 0x1b
        /*00ee*/ 	.short	0x00ff


	//----- nvinfo : EIATTR_MERCURY_ISA_VERSION
	.align		4
        /*00f0*/ 	.byte	0x03, 0x5f
        /*00f2*/ 	.short	0x0101


	//----- nvinfo : EIATTR_VRC_CTA_INIT_COUNT
	.align		4
        /*00f4*/ 	.byte	0x02, 0x4a
	.zero		1
	.zero		1


	//----- nvinfo : EIATTR_EXIT_INSTR_OFFSETS
	.align		4
        /*00f8*/ 	.byte	0x04, 0x1c
        /*00fa*/ 	.short	(.L_99 - .L_98)


	//   ....[0]....
.L_98:
        /*00fc*/ 	.word	0x00000060


	//   ....[1]....
        /*0100*/ 	.word	0x000000c0


	//   ....[2]....
        /*0104*/ 	.word	0x00000480


	//----- nvinfo : EIATTR_CRS_STACK_SIZE
	.align		4
.L_99:
        /*0108*/ 	.byte	0x04, 0x1e
        /*010a*/ 	.short	(.L_101 - .L_100)
.L_100:
        /*010c*/ 	.word	0x00000000


	//----- nvinfo : EIATTR_CBANK_PARAM_SIZE
	.align		4
.L_101:
        /*0110*/ 	.byte	0x03, 0x19
        /*0112*/ 	.short	0x0060


	//----- nvinfo : EIATTR_PARAM_CBANK
	.align		4
        /*0114*/ 	.byte	0x04, 0x0a
        /*0116*/ 	.short	(.L_103 - .L_102)
	.align		4
.L_102:
        /*0118*/ 	.word	index@(.nv.constant0.crespsp_acc_$ck_L889_3)
        /*011c*/ 	.short	0x0380
        /*011e*/ 	.short	0x0060


	//----- nvinfo : EIATTR_SW_WAR
	.align		4
.L_103:
        /*0120*/ 	.byte	0x04, 0x36
        /*0122*/ 	.short	(.L_105 - .L_104)
.L_104:
        /*0124*/ 	.word	0x00000008
.L_105:


//--------------------- .nv.info.crespsp_acc_$ck_L876_2 --------------------------
	.section	.nv.info.crespsp_acc_$ck_L876_2,"",@"SHT_CUDA_INFO"
	.sectionflags	@""
	.align	4


	//----- nvinfo : EIATTR_CUDA_API_VERSION
	.align		4
        /*0000*/ 	.byte	0x04, 0x37
        /*0002*/ 	.short	(.L_107 - .L_106)
.L_106:
        /*0004*/ 	.word	0x00000082


	//----- nvinfo : EIATTR_KPARAM_INFO
	.align		4
.L_107:
        /*0008*/ 	.byte	0x04, 0x17
        /*000a*/ 	.short	(.L_109 - .L_108)
.L_108:
        /*000c*/ 	.word	0x00000000
        /*0010*/ 	.short	0x0009
        /*0012*/ 	.short	0x003c
        /*0014*/ 	.byte	0x00, 0xf0, 0x11, 0x00


	//----- nvinfo : EIATTR_KPARAM_INFO
	.align		4
.L_109:
        /*0018*/ 	.byte	0x04, 0x17
        /*001a*/ 	.short	(.L_111 - .L_110)
.L_110:
        /*001c*/ 	.word	0x00000000
        /*0020*/ 	.short	0x0008
        /*0022*/ 	.short	0x0038
        /*0024*/ 	.byte	0x00, 0xf0, 0x11, 0x00


	//----- nvinfo : EIATTR_KPARAM_INFO
	.align		4
.L_111:
        /*0028*/ 	.byte	0x04, 0x17
        /*002a*/ 	.short	(.L_113 - .L_112)
.L_112:
        /*002c*/ 	.word	0x00000000
        /*0030*/ 	.short	0x0007
        /*0032*/ 	.short	0x0034
        /*0034*/ 	.byte	0x00, 0xf0, 0x11, 0x00


	//----- nvinfo : EIATTR_KPARAM_INFO
	.align		4
.L_113:
        /*0038*/ 	.byte	0x04, 0x17
        /*003a*/ 	.short	(.L_115 - .L_114)
.L_114:
        /*003c*/ 	.word	0x00000000
        /*0040*/ 	.short	0x0006
        /*0042*/ 	.short	0x0030
        /*0044*/ 	.byte	0x00, 0xf0, 0x11, 0x00


	//----- nvinfo : EIATTR_KPARAM_INFO
	.align		4
.L_115:
        /*0048*/ 	.byte	0x04, 0x17
        /*004a*/ 	.short	(.L_117 - .L_116)
.L_116:
        /*004c*/ 	.word	0x00000000
        /*0050*/ 	.short	0x0005
        /*0052*/ 	.short	0x0028
        /*0054*/ 	.byte	0x00, 0xf0, 0x21, 0x00


	//----- nvinfo : EIATTR_KPARAM_INFO
	.align		4
.L_117:
        /*0058*/ 	.byte	0x04, 0x17
        /*005a*/ 	.short	(.L_119 - .L_118)
.L_118:
        /*005c*/ 	.word	0x00000000
        /*0060*/ 	.short	0x0004
        /*0062*/ 	.short	0x0020
        /*0064*/ 	.byte	0x00, 0xf0, 0x21, 0x00


	//----- nvinfo : EIATTR_KPARAM_INFO
	.align		4
.L_119:
        /*0068*/ 	.byte	0x04, 0x17
        /*006a*/ 	.short	(.L_121 - .L_120)
.L_120:
        /*006c*/ 	.word	0x00000000
        /*0070*/ 	.short	0x0003
        /*0072*/ 	.short	0x0018
        /*0074*/ 	.byte	0x00, 0xf0, 0x21, 0x00


	//----- nvinfo : EIATTR_KPARAM_INFO
	.align		4
.L_121:
        /*0078*/ 	.byte	0x04, 0x17
        /*007a*/ 	.short	(.L_123 - .L_122)
.L_122:
        /*007c*/ 	.word	0x00000000
        /*0080*/ 	.short	0x0002
        /*0082*/ 	.short	0x0010
        /*0084*/ 	.byte	0x00, 0xf0, 0x21, 0x00


	//----- nvinfo : EIATTR_KPARAM_INFO
	.align		4
.L_123:
        /*0088*/ 	.byte	0x04, 0x17
        /*008a*/ 	.short	(.L_125 - .L_124)
.L_124:
        /*008c*/ 	.word	0x00000000
        /*0090*/ 	.short	0x0001
        /*0092*/ 	.short	0x0008
        /*0094*/ 	.byte	0x00, 0xf0, 0x21, 0x00


	//----- nvinfo : EIATTR_KPARAM_INFO
	.align		4
.L_125:
        /*0098*/ 	.byte	0x04, 0x17
        /*009a*/ 	.short	(.L_127 - .L_126)
.L_126:
        /*009c*/ 	.word	0x00000000
        /*00a0*/ 	.short	0x0000
        /*00a2*/ 	.short	0x0000
        /*00a4*/ 	.byte	0x00, 0xf0, 0x21, 0x00


	//----- nvinfo : EIATTR_SPARSE_MMA_MASK
	.align		4
.L_127:
        /*00a8*/ 	.byte	0x03, 0x50
        /*00aa*/ 	.short	0x0000


	//----- nvinfo : EIATTR_MAXREG_COUNT
	.align		4
        /*00ac*/ 	.byte	0x03, 0x1b
        /*00ae*/ 	.short	0x00ff


	//----- nvinfo : EIATTR_MERCURY_ISA_VERSION
	.align		4
        /*00b0*/ 	.byte	0x03, 0x5f
        /*00b2*/ 	.short	0x0101


	//----- nvinfo : EIATTR_VRC_CTA_INIT_COUNT
	.align		4
        /*00b4*/ 	.byte	0x02, 0x4a
	.zero		1
	.zero		1


	//----- nvinfo : EIATTR_EXIT_INSTR_OFFSETS
	.align		4
        /*00b8*/ 	.byte	0x04, 0x1c
        /*00ba*/ 	.short	(.L_129 - .L_128)


	//   ....[0]....
.L_128:
        /*00bc*/ 	.word	0x00000060


	//   ....[1]....
        /*00c0*/ 	.word	0x000000c0


	//   ....[2]....
        /*00c4*/ 	.word	0x000002d0


	//----- nvinfo : EIATTR_CBANK_PARAM_SIZE
	.align		4
.L_129:
        /*00c8*/ 	.byte	0x03, 0x19
        /*00ca*/ 	.short	0x0040


	//----- nvinfo : EIATTR_PARAM_CBANK
	.align		4
        /*00cc*/ 	.byte	0x04, 0x0a
        /*00ce*/ 	.short	(.L_131 - .L_130)
	.align		4
.L_130:
        /*00d0*/ 	.word	index@(.nv.constant0.crespsp_acc_$ck_L876_2)
        /*00d4*/ 	.short	0x0380
        /*00d6*/ 	.short	0x0040


	//----- nvinfo : EIATTR_SW_WAR
	.align		4
.L_131:
        /*00d8*/ 	.byte	0x04, 0x36
        /*00da*/ 	.short	(.L_133 - .L_132)
.L_132:
        /*00dc*/ 	.word	0x00000008
.L_133:


//--------------------- .nv.info.opadd2cm_acc_$ck_L643_1 --------------------------
	.section	.nv.info.opadd2cm_acc_$ck_L643_1,"",@"SHT_CUDA_INFO"
	.sectionflags	@""
	.align	4


	//----- nvinfo : EIATTR_CUDA_API_VERSION
	.align		4
        /*0000*/ 	.byte	0x04, 0x37
        /*0002*/ 	.short	(.L_135 - .L_134)
.L_134:
        /*0004*/ 	.word	0x00000082


	//----- nvinfo : EIATTR_KPARAM_INFO
	.align		4
.L_135:
        /*0008*/ 	.byte	0x04, 0x17
        /*000a*/ 	.short	(.L_137 - .L_136)
.L_136:
        /*000c*/ 	.word	0x00000000
        /*0010*/ 	.short	0x000a
        /*0012*/ 	.short	0x0040
        /*0014*/ 	.byte	0x00, 0xf0, 0x21, 0x00


	//----- nvinfo : EIATTR_KPARAM_INFO
	.align		4
.L_137:
        /*0018*/ 	.byte	0x04, 0x17
        /*001a*/ 	.short	(.L_139 - .L_138)
.L_138:
        /*001c*/ 	.word	0x00000000
        /*0020*/ 	.short	0x0009
        /*0022*/ 	.short	0x003c
        /*0024*/ 	.byte	0x00, 0xf0, 0x11, 0x00


	//----- nvinfo : EIATTR_KPARAM_INFO
	.align		4
.L_139:
        /*0028*/ 	.byte	0x04, 0x17
        /*002a*/ 	.short	(.L_141 - .L_140)
.L_140:
        /*002c*/ 	.word	0x00000000
        /*0030*/ 	.short	0x0008
        /*0032*/ 	.short	0x0038
        /*0034*/ 	.byte	0x00, 0xf0, 0x11, 0x00


	//----- nvinfo : EIATTR_KPARAM_INFO
	.align		4
.L_141:
        /*0038*/ 	.byte	0x04, 0x17
        /*003a*/ 	.short	(.L_143 - .L_142)
.L_142:
        /*003c*/ 	.word	0x00000000
        /*0040*/ 	.short	0x0007
        /*0042*/ 	.short	0x0034
        /*0044*/ 	.byte	0x00, 0xf0, 0x11, 0x00


	//----- nvinfo : EIATTR_KPARAM_INFO
	.align		4
.L_143:
        /*0048*/ 	.byte	0x04, 0x17
        /*004a*/ 	.short	(.L_145 - .L_144)
.L_144:
        /*004c*/ 	.word	0x00000000
        /*0050*/ 	.short	0x0006
        /*0052*/ 	.short	0x0030
        /*0054*/ 	.byte	0x00, 0xf0, 0x11, 0x00


	//----- nvinfo : EIATTR_KPARAM_INFO
	.align		4
.L_145:
        /*0058*/ 	.byte	0x04, 0x17
        /*005a*/ 	.short	(.L_147 - .L_146)
.L_146:
        /*005c*/ 	.word	0x00000000
        /*0060*/ 	.short	0x0005
        /*0062*/ 	.short	0x0028
        /*0064*/ 	.byte	0x00, 0xf0, 0x21, 0x00


	//----- nvinfo : EIATTR_KPARAM_INFO
	.align		4
.L_147:
        /*0068*/ 	.byte	0x04, 0x17
        /*006a*/ 	.short	(.L_149 - .L_148)
.L_148:
        /*006c*/ 	.word	0x00000000
        /*0070*/ 	.short	0x0004
        /*0072*/ 	.short	0x0020
        /*0074*/ 	.byte	0x00, 0xf0, 0x21, 0x00


	//----- nvinfo : EIATTR_KPARAM_INFO
	.align		4
.L_149:
        /*0078*/ 	.byte	0x04, 0x17
        /*007a*/ 	.short	(.L_151 - .L_150)
.L_150:
        /*007c*/ 	.word	0x00000000
        /*0080*/ 	.short	0x0003
        /*0082*/ 	.short	0x0018
        /*0084*/ 	.byte	0x00, 0xf0, 0x21, 0x00


	//----- nvinfo : EIATTR_KPARAM_INFO
	.align		4
.L_151:
        /*0088*/ 	.byte	0x04, 0x17
        /*008a*/ 	.short	(.L_153 - .L_152)
.L_152:
        /*008c*/ 	.word	0x00000000
        /*0090*/ 	.short	0x0002
        /*0092*/ 	.short	0x0010
        /*0094*/ 	.byte	0x00, 0xf0, 0x21, 0x00


	//----- nvinfo : EIATTR_KPARAM_INFO
	.align		4
.L_153:
        /*0098*/ 	.byte	0x04, 0x17
        /*009a*/ 	.short	(.L_155 - .L_154)
.L_154:
        /*009c*/ 	.word	0x00000000
        /*00a0*/ 	.short	0x0001
        /*00a2*/ 	.short	0x0008
        /*00a4*/ 	.byte	0x00, 0xf0, 0x21, 0x00


	//----- nvinfo : EIATTR_KPARAM_INFO
	.align		4
.L_155:
        /*00a8*/ 	.byte	0x04, 0x17
        /*00aa*/ 	.short	(.L_157 - .L_156)
.L_156:
        /*00ac*/ 	.word	0x00000000
        /*00b0*/ 	.short	0x0000
        /*00b2*/ 	.short	0x0000
        /*00b4*/ 	.byte	0x00, 0xf0, 0x21, 0x00


	//----- nvinfo : EIATTR_SPARSE_MMA_MASK
	.align		4
.L_157:
        /*00b8*/ 	.byte	0x03, 0x50
        /*00ba*/ 	.short	0x0000


	//----- nvinfo : EIATTR_MAXREG_COUNT
	.align		4
        /*00bc*/ 	.byte	0x03, 0x1b
        /*00be*/ 	.short	0x00ff


	//----- nvinfo : EIATTR_MERCURY_ISA_VERSION
	.align		4
        /*00c0*/ 	.byte	0x03, 0x5f
        /*00c2*/ 	.short	0x0101


	//----- nvinfo : EIATTR_VRC_CTA_INIT_COUNT
	.align		4
        /*00c4*/ 	.byte	0x02, 0x4a
	.zero		1
	.zero		1


	//----- nvinfo : EIATTR_EXIT_INSTR_OFFSETS
	.align		4
        /*00c8*/ 	.byte	0x04, 0x1c
        /*00ca*/ 	.short	(.L_159 - .L_158)


	//   ....[0]....
.L_158:
        /*00cc*/ 	.word	0x00000060


	//   ....[1]....
        /*00d0*/ 	.word	0x000000c0


	//   ....[2]....
        /*00d4*/ 	.word	0x000002c0


	//----- nvinfo : EIATTR_CBANK_PARAM_SIZE
	.align		4
.L_159:
        /*00d8*/ 	.byte	0x03, 0x19
        /*00da*/ 	.short	0x0048


	//----- nvinfo : EIATTR_PARAM_CBANK
	.align		4
        /*00dc*/ 	.byte	0x04, 0x0a
        /*00de*/ 	.short	(.L_161 - .L_160)
	.align		4
.L_160:
        /*00e0*/ 	.word	index@(.nv.constant0.opadd2cm_acc_$ck_L643_1)
        /*00e4*/ 	.short	0x0380
        /*00e6*/ 	.short	0x0048


	//----- nvinfo : EIATTR_SW_WAR
	.align		4
.L_161:
        /*00e8*/ 	.byte	0x04, 0x36
        /*00ea*/ 	.short	(.L_163 - .L_162)
.L_162:
        /*00ec*/ 	.word	0x00000008
.L_163:


//--------------------- .nv.callgraph             --------------------------
	.section	.nv.callgraph,"",@"SHT_CUDA_CALLGRAPH"
	.align	4
	.sectionentsize	8
	.align		4
        /*0000*/ 	.word	0x00000000
	.align		4
        /*0004*/ 	.word	0xffffffff
	.align		4
        /*0008*/ 	.word	0x00000000
	.align		4
        /*000c*/ 	.word	0xfffffffe
	.align		4
        /*0010*/ 	.word	0x00000000
	.align		4
        /*0014*/ 	.word	0xfffffffd
	.align		4
        /*0018*/ 	.word	0x00000000
	.align		4
        /*001c*/ 	.word	0xfffffffc


//--------------------- .text.crespsp_acc_$ck_L919_5 --------------------------
	.section	.text.crespsp_acc_$ck_L919_5,"ax",@progbits
	.align	128
.text.crespsp_acc_$ck_L919_5:
        .type           crespsp_acc_$ck_L919_5,@function
        .size           crespsp_acc_$ck_L919_5,(.L_x_11 - crespsp_acc_$ck_L919_5)
        .other          crespsp_acc_$ck_L919_5,@"STO_CUDA_ENTRY STV_DEFAULT"
crespsp_acc_$ck_L919_5:
[----:B------:R-:W-:Y:S01]  /*0000*/  LDC R1, c[0x0][0x37c] ;  /* 0x0000df00ff017b82 */ /* 0x000fe20000000800 */
[----:B------:R-:W0:Y:S02]  /*0010*/  LDCU UR5, c[0x0][0x380] ;  /* 0x00007000ff0577ac */ /* 0x000e240008000800 */
[----:B0-----:R-:W-:-:S13]  /*0020*/  ISETP.LT.AND P0, PT, RZ, UR5, PT ;  /* 0x00000005ff007c0c */ /* 0x001fda000bf01270 */
[----:B------:R-:W-:Y:S05]  /*0030*/  @!P0 EXIT ;  /* 0x000000000000894d */ /* 0x000fea0003800000 */
[----:B------:R-:W0:Y:S01]  /*0040*/  S2R R0, SR_CTAID.X ;  /* 0x0000000000007919 */ /* 0x000e220000002500 */
[----:B------:R-:W0:Y:S01]  /*0050*/  LDCU UR4, c[0x0][0x360] ;  /* 0x00006c00ff0477ac */ /* 0x000e220008000800 */
[----:B------:R-:W0:Y:S02]  /*0060*/  S2R R3, SR_TID.X ;  /* 0x0000000000037919 */ /* 0x000e240000002100 */
[----:B0-----:R-:W-:-:S05]  /*0070*/  IMAD R0, R0, UR4, R3 ;  /* 0x0000000400007c24 */ /* 0x001fca000f8e0203 */
[----:B------:R-:W-:-:S13]  /*0080*/  ISETP.GE.AND P0, PT, R0, UR5, PT ;  /* 0x0000000500007c0c */ /* 0x000fda000bf06270 */
[----:B------:R-:W-:Y:S05]  /*0090*/  @P0 EXIT ;  /* 0x000000000000094d */ /* 0x000fea0003800000 */
[----:B------:R-:W0:Y:S01]  /*00a0*/  LDCU.128 UR8, c[0x0][0x390] ;  /* 0x00007200ff0877ac */ /* 0x000e220008000c00 */
[----:B------:R-:W-:Y:S01]  /*00b0*/  IMAD.SHL.U32 R0, R0, 0x8, RZ ;  /* 0x0000000800007824 */ /* 0x000fe200078e00ff */
[----:B------:R-:W1:Y:S04]  /*00c0*/  LDCU.64 UR6, c[0x0][0x3a0] ;  /* 0x00007400ff0677ac */ /* 0x000e680008000a00 */
[----:B------:R-:W-:Y:S01]  /*00d0*/  SHF.R.S32.HI R11, RZ, 0x1f, R0 ;  /* 0x0000001fff0b7819 */ /* 0x000fe20000011400 */
[----:B------:R-:W2:Y:S01]  /*00e0*/  LDCU.64 UR4, c[0x0][0x358] ;  /* 0x00006b00ff0477ac */ /* 0x000ea20008000a00 */
[----:B------:R-:W3:Y:S01]  /*00f0*/  LDCU.64 UR12, c[0x0][0x388] ;  /* 0x00007100ff0c77ac */ /* 0x000ee20008000a00 */
[C---:B0-----:R-:W-:Y:S02]  /*0100*/  IADD3 R6, P0, PT, R0.reuse, UR10, RZ ;  /* 0x0000000a00067c10 */ /* 0x041fe4000ff1e0ff */
[----:B-1----:R-:W-:-:S02]  /*0110*/  IADD3 R2, P1, PT, R0, UR6, RZ ;  /* 0x0000000600027c10 */ /* 0x002fc4000ff3e0ff */
[C---:B------:R-:W-:Y:S02]  /*0120*/  IADD3.X R7, PT, PT, R11.reuse, UR11, RZ, P0, !PT ;  /* 0x0000000b0b077c10 */ /* 0x040fe400087fe4ff */
[C---:B------:R-:W-:Y:S02]  /*0130*/  IADD3.X R3, PT, PT, R11.reuse, UR7, RZ, P1, !PT ;  /* 0x000000070b037c10 */ /* 0x040fe40008ffe4ff */
[C---:B------:R-:W-:Y:S02]  /*0140*/  IADD3 R8, P0, PT, R0.reuse, UR8, RZ ;  /* 0x0000000800087c10 */ /* 0x040fe4000ff1e0ff */
[----:B--2---:R-:W2:Y:S02]  /*0150*/  LDG.E.64.CONSTANT R6, desc[UR4][R6.64] ;  /* 0x0000000406067981 */ /* 0x004ea4000c1e9b00 */
[----:B------:R-:W-:Y:S02]  /*0160*/  IADD3.X R9, PT, PT, R11, UR9, RZ, P0, !PT ;  /* 0x000000090b097c10 */ /* 0x000fe400087fe4ff */
[----:B------:R-:W2:Y:S01]  /*0170*/  LDG.E.64 R4, desc[UR4][R2.64] ;  /* 0x0000000402047981 */ /* 0x000ea2000c1e1b00 */
[----:B---3--:R-:W-:-:S03]  /*0180*/  IADD3 R10, P0, PT, R0, UR12, RZ ;  /* 0x0000000c000a7c10 */ /* 0x008fc6000ff1e0ff */
[----:B------:R-:W3:Y:S01]  /*0190*/  LDG.E.64.CONSTANT R8, desc[UR4][R8.64] ;  /* 0x0000000408087981 */ /* 0x000ee2000c1e9b00 */
[----:B------:R-:W-:-:S06]  /*01a0*/  IADD3.X R11, PT, PT, R11, UR13, RZ, P0, !PT ;  /* 0x0000000d0b0b7c10 */ /* 0x000fcc00087fe4ff */
[----:B------:R-:W4:Y:S01]  /*01b0*/  LDG.E.64.CONSTANT R10, desc[UR4][R10.64] ;  /* 0x000000040a0a7981 */ /* 0x000f22000c1e9b00 */
[----:B--2---:R-:W-:-:S08]  /*01c0*/  DADD R4, R4, R6 ;  /* 0x0000000004047229 */ /* 0x004fd00000000006 */
[----:B---3--:R-:W-:-:S08]  /*01d0*/  DADD R4, R4, R8 ;  /* 0x0000000004047229 */ /* 0x008fd00000000008 */
[----:B----4-:R-:W-:-:S07]  /*01e0*/  DADD R4, R4, R10 ;  /* 0x0000000004047229 */ /* 0x010fce000000000a */
[----:B------:R-:W-:Y:S01]  /*01f0*/  STG.E.64 desc[UR4][R2.64], R4 ;  /* 0x0000000402007986 */ /* 0x000fe2000c101b04 */
[----:B------:R-:W-:Y:S05]  /*0200*/  EXIT ;  /* 0x000000000000794d */ /* 0x000fea0003800000 */
.L_x_0:
[----:B------:R-:W-:-:S00]  /*0210*/  BRA `(.L_x_0) ;  /* 0xfffffffc00fc7947 */ /* 0x000fc0000383ffff */
[----:B------:R-:W-:-:S00]  /*0220*/  NOP ;  /* 0x0000000000007918 */ /* 0x000fc00000000000 */
        /* <DEDUP_REMOVED lines=13> */
.L_x_11:


//--------------------- .text.crespsp_acc_$ck_L905_4 --------------------------
	.section	.text.crespsp_acc_$ck_L905_4,"ax",@progbits
	.align	128
.text.crespsp_acc_$ck_L905_4:
        .type           crespsp_acc_$ck_L905_4,@function
        .size           crespsp_acc_$ck_L905_4,(.L_x_12 - crespsp_acc_$ck_L905_4)
        .other          crespsp_acc_$ck_L905_4,@"STO_CUDA_ENTRY STV_DEFAULT"
crespsp_acc_$ck_L905_4:
        /* <DEDUP_REMOVED lines=10> */
[----:B------:R-:W0:Y:S01]  /*00a0*/  LDCU.64 UR6, c[0x0][0x3a0] ;  /* 0x00007400ff0677ac */ /* 0x000e220008000a00 */
[----:B------:R-:W-:Y:S01]  /*00b0*/  IMAD.SHL.U32 R0, R0, 0x8, RZ ;  /* 0x0000000800007824 */ /* 0x000fe200078e00ff */
[----:B------:R-:W1:Y:S04]  /*00c0*/  LDCU.128 UR8, c[0x0][0x390] ;  /* 0x00007200ff0877ac */ /* 0x000e680008000c00 */
[----:B------:R-:W-:Y:S01]  /*00d0*/  SHF.R.S32.HI R13, RZ, 0x1f, R0 ;  /* 0x0000001fff0d7819 */ /* 0x000fe20000011400 */
[----:B------:R-:W2:Y:S01]  /*00e0*/  LDCU.64 UR4, c[0x0][0x358] ;  /* 0x00006b00ff0477ac */ /* 0x000ea20008000a00 */
[C---:B0-----:R-:W-:Y:S02]  /*00f0*/  IADD3 R2, P0, PT, R0.reuse, UR6, RZ ;  /* 0x0000000600027c10 */ /* 0x041fe4000ff1e0ff */
[----:B-1----:R-:W-:-:S02]  /*0100*/  IADD3 R4, P1, PT, R0, UR10, RZ ;  /* 0x0000000a00047c10 */ /* 0x002fc4000ff3e0ff */
[C---:B------:R-:W-:Y:S01]  /*0110*/  IADD3.X R3, PT, PT, R13.reuse, UR7, RZ, P0, !PT ;  /* 0x000000070d037c10 */ /* 0x040fe200087fe4ff */
[----:B------:R-:W0:Y:S01]  /*0120*/  LDCU.64 UR6, c[0x0][0x388] ;  /* 0x00007100ff0677ac */ /* 0x000e220008000a00 */
[----:B------:R-:W-:-:S04]  /*0130*/  IADD3.X R5, PT, PT, R13, UR11, RZ, P1, !PT ;  /* 0x0000000b0d057c10 */ /* 0x000fc80008ffe4ff */
[----:B--2---:R-:W2:Y:S04]  /*0140*/  LDG.E.64.CONSTANT R2, desc[UR4][R2.64] ;  /* 0x0000000402027981 */ /* 0x004ea8000c1e9b00 */
[----:B------:R-:W2:Y:S01]  /*0150*/  LDG.E.64 R6, desc[UR4][R4.64] ;  /* 0x0000000404067981 */ /* 0x000ea2000c1e1b00 */
[----:B------:R-:W-:-:S04]  /*0160*/  IADD3 R8, P0, PT, R0, UR8, RZ ;  /* 0x0000000800087c10 */ /* 0x000fc8000ff1e0ff */
[----:B------:R-:W-:Y:S01]  /*0170*/  IADD3.X R9, PT, PT, R13, UR9, RZ, P0, !PT ;  /* 0x000000090d097c10 */ /* 0x000fe200087fe4ff */
[----:B--2---:R-:W-:-:S07]  /*0180*/  DMUL R6, R2, R6 ;  /* 0x0000000602067228 */ /* 0x004fce0000000000 */
[----:B------:R-:W-:Y:S04]  /*0190*/  STG.E.64 desc[UR4][R4.64], R6 ;  /* 0x0000000604007986 */ /* 0x000fe8000c101b04 */
[----:B------:R-:W2:Y:S01]  /*01a0*/  LDG.E.64 R10, desc[UR4][R8.64] ;  /* 0x00000004080a7981 */ /* 0x000ea2000c1e1b00 */
[----:B0-----:R-:W-:-:S04]  /*01b0*/  IADD3 R12, P0, PT, R0, UR6, RZ ;  /* 0x00000006000c7c10 */ /* 0x001fc8000ff1e0ff */
[----:B------:R-:W-:Y:S01]  /*01c0*/  IADD3.X R13, PT, PT, R13, UR7, RZ, P0, !PT ;  /* 0x000000070d0d7c10 */ /* 0x000fe200087fe4ff */
[----:B--2---:R-:W-:-:S07]  /*01d0*/  DMUL R10, R2, R10 ;  /* 0x0000000a020a7228 */ /* 0x004fce0000000000 */
[----:B------:R-:W-:Y:S04]  /*01e0*/  STG.E.64 desc[UR4][R8.64], R10 ;  /* 0x0000000a08007986 */ /* 0x000fe8000c101b04 */
[----:B------:R-:W2:Y:S02]  /*01f0*/  LDG.E.64 R14, desc[UR4][R12.64] ;  /* 0x000000040c0e7981 */ /* 0x000ea4000c1e1b00 */
[----:B--2---:R-:W-:-:S07]  /*0200*/  DMUL R14, R2, R14 ;  /* 0x0000000e020e7228 */ /* 0x004fce0000000000 */
[----:B------:R-:W-:Y:S01]  /*0210*/  STG.E.64 desc[UR4][R12.64], R14 ;  /* 0x0000000e0c007986 */ /* 0x000fe2000c101b04 */
[----:B------:R-:W-:Y:S05]  /*0220*/  EXIT ;  /* 0x000000000000794d */ /* 0x000fea0003800000 */
.L_x_1:
        /* <DEDUP_REMOVED lines=13> */
.L_x_12:


//--------------------- .text.crespsp_acc_$ck_L889_3 --------------------------
	.section	.text.crespsp_acc_$ck_L889_3,"ax",@progbits
	.align	128
.text.crespsp_acc_$ck_L889_3:
        .type           crespsp_acc_$ck_L889_3,@function
        .size           crespsp_acc_$ck_L889_3,(.L_x_13 - crespsp_acc_$ck_L889_3)
        .other          crespsp_acc_$ck_L889_3,@"STO_CUDA_ENTRY STV_DEFAULT"
crespsp_acc_$ck_L889_3:
[----:B------:R-:W-:Y:S01]  /*0000*/  LDC R1, c[0x0][0x37c] ;  /* 0x0000df00ff017b82 */ /* 0x000fe20000000800 */
[----:B------:R-:W0:Y:S02]  /*0010*/  LDCU.128 UR4, c[0x0][0x3d0] ;  /* 0x00007a00ff0477ac */ /* 0x000e240008000c00 */
[----:B0-----:R-:W-:Y:S02]  /*0020*/  UIMAD UR4, UR4, UR6, URZ ;  /* 0x00000006040472a4 */ /* 0x001fe4000f8e02ff */
[----:B------:R-:W-:-:S04]  /*0030*/  UIMAD UR5, UR5, UR7, URZ ;  /* 0x00000007050572a4 */ /* 0x000fc8000f8e02ff */
[----:B------:R-:W-:-:S06]  /*0040*/  UIMAD UR4, UR4, UR5, URZ ;  /* 0x00000005040472a4 */ /* 0x000fcc000f8e02ff */
[----:B------:R-:W-:-:S13]  /*0050*/  ISETP.LT.AND P0, PT, RZ, UR4, PT ;  /* 0x00000004ff007c0c */ /* 0x000fda000bf01270 */
        /* <DEDUP_REMOVED lines=9> */
[----:B------:R-:W1:Y:S04]  /*00f0*/  LDCU.64 UR4, c[0x0][0x358] ;  /* 0x00006b00ff0477ac */ /* 0x000e680008000a00 */
[----:B------:R-:W-:Y:S02]  /*0100*/  SHF.R.S32.HI R18, RZ, 0x1f, R0 ;  /* 0x0000001fff127819 */ /* 0x000fe40000011400 */
[----:B0-----:R-:W-:-:S04]  /*0110*/  IADD3 R4, P0, PT, R0, UR6, RZ ;  /* 0x0000000600047c10 */ /* 0x001fc8000ff1e0ff */
[----:B------:R-:W-:-:S06]  /*0120*/  IADD3.X R5, PT, PT, R18, UR7, RZ, P0, !PT ;  /* 0x0000000712057c10 */ /* 0x000fcc00087fe4ff */
[----:B-1----:R-:W2:Y:S01]  /*0130*/  LDG.E.64.CONSTANT R4, desc[UR4][R4.64] ;  /* 0x0000000404047981 */ /* 0x002ea2000c1e9b00 */
[----:B------:R-:W-:Y:S01]  /*0140*/  BSSY.RECONVERGENT B0, `(.L_x_2) ;  /* 0x0000010000007945 */ /* 0x000fe20003800200 */
[----:B--2---:R-:W0:Y:S01]  /*0150*/  MUFU.RCP64H R3, R5 ;  /* 0x0000000500037308 */ /* 0x004e220000001800 */
[----:B------:R-:W-:-:S05]  /*0160*/  VIADD R2, R5, 0x300402 ;  /* 0x0030040205027836 */ /* 0x000fca0000000000 */
[----:B------:R-:W-:Y:S01]  /*0170*/  FSETP.GEU.AND P0, PT, |R2|, 5.8789094863358348022e-39, PT ;  /* 0x004004020200780b */ /* 0x000fe20003f0e200 */
[----:B0-----:R-:W-:-:S08]  /*0180*/  DFMA R6, -R4, R2, 1 ;  /* 0x3ff000000406742b */ /* 0x001fd00000000102 */
[----:B------:R-:W-:-:S08]  /*0190*/  DFMA R6, R6, R6, R6 ;  /* 0x000000060606722b */ /* 0x000fd00000000006 */
[----:B------:R-:W-:-:S08]  /*01a0*/  DFMA R6, R2, R6, R2 ;  /* 0x000000060206722b */ /* 0x000fd00000000002 */
[----:B------:R-:W-:-:S08]  /*01b0*/  DFMA R8, -R4, R6, 1 ;  /* 0x3ff000000408742b */ /* 0x000fd00000000106 */
[----:B------:R-:W-:Y:S01]  /*01c0*/  DFMA R2, R6, R8, R6 ;  /* 0x000000080602722b */ /* 0x000fe20000000006 */
[----:B------:R-:W-:Y:S10]  /*01d0*/  @P0 BRA `(.L_x_3) ;  /* 0x0000000000180947 */ /* 0x000ff40003800000 */
[----:B------:R-:W-:-:S05]  /*01e0*/  LOP3.LUT R2, R5, 0x7fffffff, RZ, 0xc0, !PT ;  /* 0x7fffffff05027812 */ /* 0x000fca00078ec0ff */
[----:B------:R-:W-:Y:S01]  /*01f0*/  VIADD R8, R2, 0xfff00000 ;  /* 0xfff0000002087836 */ /* 0x000fe20000000000 */
[----:B------:R-:W-:-:S07]  /*0200*/  MOV R2, 0x220 ;  /* 0x0000022000027802 */ /* 0x000fce0000000f00 */
[----:B------:R-:W-:Y:S05]  /*0210*/  CALL.REL.NOINC `($__internal_0_$__cuda_sm20_dblrcp_rn_slowpath_v3) ;  /* 0x00000000009c7944 */ /* 0x000fea0003c00000 */
[----:B------:R-:W-:Y:S02]  /*0220*/  IMAD.MOV.U32 R2, RZ, RZ, R6 ;  /* 0x000000ffff027224 */ /* 0x000fe400078e0006 */
[----:B------:R-:W-:-:S07]  /*0230*/  IMAD.MOV.U32 R3, RZ, RZ, R7 ;  /* 0x000000ffff037224 */ /* 0x000fce00078e0007 */
.L_x_3:
[----:B------:R-:W-:Y:S05]  /*0240*/  BSYNC.RECONVERGENT B0 ;  /* 0x0000000000007941 */ /* 0x000fea0003800200 */
.L_x_2:
[----:B------:R-:W0:Y:S01]  /*0250*/  LDCU.64 UR6, c[0x0][0x3b0] ;  /* 0x00007600ff0677ac */ /* 0x000e220008000a00 */
[----:B------:R-:W1:Y:S01]  /*0260*/  LDCU.128 UR8, c[0x0][0x390] ;  /* 0x00007200ff0877ac */ /* 0x000e620008000c00 */
[----:B------:R-:W2:Y:S01]  /*0270*/  LDCU.128 UR12, c[0x0][0x3c0] ;  /* 0x00007800ff0c77ac */ /* 0x000ea20008000c00 */
[----:B------:R-:W3:Y:S01]  /*0280*/  LDCU.128 UR16, c[0x0][0x380] ;  /* 0x00007000ff1077ac */ /* 0x000ee20008000c00 */
[----:B0-----:R-:W-:-:S04]  /*0290*/  IADD3 R8, P0, PT, R0, UR6, RZ ;  /* 0x0000000600087c10 */ /* 0x001fc8000ff1e0ff */
[----:B------:R-:W-:Y:S02]  /*02a0*/  IADD3.X R9, PT, PT, R18, UR7, RZ, P0, !PT ;  /* 0x0000000712097c10 */ /* 0x000fe400087fe4ff */
[C---:B-1----:R-:W-:Y:S02]  /*02b0*/  IADD3 R10, P0, PT, R0.reuse, UR8, RZ ;  /* 0x00000008000a7c10 */ /* 0x042fe4000ff1e0ff */
[C---:B--2---:R-:W-:Y:S02]  /*02c0*/  IADD3 R12, P1, PT, R0.reuse, UR12, RZ ;  /* 0x0000000c000c7c10 */ /* 0x044fe4000ff3e0ff */
[C---:B------:R-:W-:Y:S01]  /*02d0*/  IADD3 R16, P3, PT, R0.reuse, UR14, RZ ;  /* 0x0000000e00107c10 */ /* 0x040fe2000ff7e0ff */
[----:B------:R-:W2:Y:S01]  /*02e0*/  LDG.E.64.CONSTANT R8, desc[UR4][R8.64] ;  /* 0x0000000408087981 */ /* 0x000ea2000c1e9b00 */
[C---:B---3--:R-:W-:Y:S02]  /*02f0*/  IADD3 R14, P2, PT, R0.reuse, UR18, RZ ;  /* 0x00000012000e7c10 */ /* 0x048fe4000ff5e0ff */
[----:B------:R-:W-:-:S02]  /*0300*/  IADD3 R20, P4, PT, R0, UR16, RZ ;  /* 0x0000001000147c10 */ /* 0x000fc4000ff9e0ff */
[C---:B------:R-:W-:Y:S02]  /*0310*/  IADD3.X R11, PT, PT, R18.reuse, UR9, RZ, P0, !PT ;  /* 0x00000009120b7c10 */ /* 0x040fe400087fe4ff */
[C---:B------:R-:W-:Y:S02]  /*0320*/  IADD3.X R13, PT, PT, R18.reuse, UR13, RZ, P1, !PT ;  /* 0x0000000d120d7c10 */ /* 0x040fe40008ffe4ff */
[C---:B------:R-:W-:Y:S02]  /*0330*/  IADD3.X R15, PT, PT, R18.reuse, UR19, RZ, P2, !PT ;  /* 0x00000013120f7c10 */ /* 0x040fe400097fe4ff */
[C---:B------:R-:W-:Y:S01]  /*0340*/  IADD3.X R17, PT, PT, R18.reuse, UR15, RZ, P3, !PT ;  /* 0x0000000f12117c10 */ /* 0x040fe20009ffe4ff */
[----:B------:R-:W2:Y:S01]  /*0350*/  LDG.E.64.CONSTANT R10, desc[UR4][R10.64] ;  /* 0x000000040a0a7981 */ /* 0x000ea2000c1e9b00 */
[----:B------:R-:W-:Y:S01]  /*0360*/  IADD3.X R21, PT, PT, R18, UR17, RZ, P4, !PT ;  /* 0x0000001112157c10 */ /* 0x000fe2000a7fe4ff */
[----:B------:R-:W0:Y:S02]  /*0370*/  LDCU.128 UR12, c[0x0][0x3a0] ;  /* 0x00007400ff0c77ac */ /* 0x000e240008000c00 */
[----:B------:R-:W3:Y:S04]  /*0380*/  LDG.E.64.CONSTANT R12, desc[UR4][R12.64] ;  /* 0x000000040c0c7981 */ /* 0x000ee8000c1e9b00 */
[----:B------:R-:W3:Y:S04]  /*0390*/  LDG.E.64.CONSTANT R14, desc[UR4][R14.64] ;  /* 0x000000040e0e7981 */ /* 0x000ee8000c1e9b00 */
[----:B------:R-:W4:Y:S04]  /*03a0*/  LDG.E.64.CONSTANT R16, desc[UR4][R16.64] ;  /* 0x0000000410107981 */ /* 0x000f28000c1e9b00 */
[----:B------:R-:W4:Y:S01]  /*03b0*/  LDG.E.64.CONSTANT R20, desc[UR4][R20.64] ;  /* 0x0000000414147981 */ /* 0x000f22000c1e9b00 */
[----:B------:R-:W-:-:S02]  /*03c0*/  IADD3 R6, P1, PT, R0, UR10, RZ ;  /* 0x0000000a00067c10 */ /* 0x000fc4000ff3e0ff */
[----:B0-----:R-:W-:Y:S02]  /*03d0*/  IADD3 R4, P0, PT, R0, UR14, RZ ;  /* 0x0000000e00047c10 */ /* 0x001fe4000ff1e0ff */
[----:B------:R-:W-:Y:S02]  /*03e0*/  IADD3.X R7, PT, PT, R18, UR11, RZ, P1, !PT ;  /* 0x0000000b12077c10 */ /* 0x000fe40008ffe4ff */
[----:B------:R-:W-:Y:S02]  /*03f0*/  IADD3 R22, P1, PT, R0, UR12, RZ ;  /* 0x0000000c00167c10 */ /* 0x000fe4000ff3e0ff */
[C---:B------:R-:W-:Y:S02]  /*0400*/  IADD3.X R5, PT, PT, R18.reuse, UR15, RZ, P0, !PT ;  /* 0x0000000f12057c10 */ /* 0x040fe400087fe4ff */
[----:B------:R-:W-:Y:S01]  /*0410*/  IADD3.X R23, PT, PT, R18, UR13, RZ, P1, !PT ;  /* 0x0000000d12177c10 */ /* 0x000fe20008ffe4ff */
[-C--:B--2---:R-:W-:Y:S02]  /*0420*/  DFMA R8, R8, R2.reuse, -R10 ;  /* 0x000000020808722b */ /* 0x084fe4000000080a */
[----:B---3--:R-:W-:-:S05]  /*0430*/  DFMA R12, R12, R2, -R14 ;  /* 0x000000020c0c722b */ /* 0x008fca000000080e */
[----:B------:R-:W-:Y:S01]  /*0440*/  STG.E.64 desc[UR4][R4.64], R8 ;  /* 0x0000000804007986 */ /* 0x000fe2000c101b04 */
[----:B----4-:R-:W-:-:S03]  /*0450*/  DFMA R16, R16, R2, -R20 ;  /* 0x000000021010722b */ /* 0x010fc60000000814 */
[----:B------:R-:W-:Y:S04]  /*0460*/  STG.E.64 desc[UR4][R22.64], R12 ;  /* 0x0000000c16007986 */ /* 0x000fe8000c101b04 */
[----:B------:R-:W-:Y:S01]  /*0470*/  STG.E.64 desc[UR4][R6.64], R16 ;  /* 0x0000001006007986 */ /* 0x000fe2000c101b04 */
[----:B------:R-:W-:Y:S05]  /*0480*/  EXIT ;  /* 0x000000000000794d */ /* 0x000fea0003800000 */
        .weak           $__internal_0_$__cuda_sm20_dblrcp_rn_slowpath_v3
        .type           $__internal_0_$__cuda_sm20_dblrcp_rn_slowpath_v3,@function
        .size           $__internal_0_$__cuda_sm20_dblrcp_rn_slowpath_v3,(.L_x_13 - $__internal_0_$__cuda_sm20_dblrcp_rn_slowpath_v3)
$__internal_0_$__cuda_sm20_dblrcp_rn_slowpath_v3:
[----:B------:R-:W-:Y:S01]  /*0490*/  DSETP.GTU.AND P0, PT, |R4|, +INF , PT ;  /* 0x7ff000000400742a */ /* 0x000fe20003f0c200 */
[----:B------:R-:W-:-:S13]  /*04a0*/  BSSY.RECONVERGENT B1, `(.L_x_4) ;  /* 0x0000023000017945 */ /* 0x000fda0003800200 */
[----:B------:R-:W-:Y:S05]  /*04b0*/  @P0 BRA `(.L_x_5) ;  /* 0x00000000007c0947 */ /* 0x000fea0003800000 */
[----:B------:R-:W-:-:S05]  /*04c0*/  LOP3.LUT R3, R5, 0x7fffffff, RZ, 0xc0, !PT ;  /* 0x7fffffff05037812 */ /* 0x000fca00078ec0ff */
[----:B------:R-:W-:-:S05]  /*04d0*/  VIADD R6, R3, 0xffffffff ;  /* 0xffffffff03067836 */ /* 0x000fca0000000000 */
[----:B------:R-:W-:-:S13]  /*04e0*/  ISETP.GE.U32.AND P0, PT, R6, 0x7fefffff, PT ;  /* 0x7fefffff0600780c */ /* 0x000fda0003f06070 */
[----:B------:R-:W-:Y:S01]  /*04f0*/  @P0 LOP3.LUT R7, R5, 0x7ff00000, RZ, 0x3c, !PT ;  /* 0x7ff0000005070812 */ /* 0x000fe200078e3cff */
[----:B------:R-:W-:Y:S01]  /*0500*/  @P0 IMAD.MOV.U32 R6, RZ, RZ, RZ ;  /* 0x000000ffff060224 */ /* 0x000fe200078e00ff */
[----:B------:R-:W-:Y:S06]  /*0510*/  @P0 BRA `(.L_x_6) ;  /* 0x00000000006c0947 */ /* 0x000fec0003800000 */
[----:B------:R-:W-:-:S13]  /*0520*/  ISETP.GE.U32.AND P0, PT, R3, 0x1000001, PT ;  /* 0x010000010300780c */ /* 0x000fda0003f06070 */
[----:B------:R-:W-:Y:S05]  /*0530*/  @!P0 BRA `(.L_x_7) ;  /* 0x0000000000348947 */ /* 0x000fea0003800000 */
[----:B------:R-:W-:Y:S02]  /*0540*/  VIADD R7, R5, 0xc0200000 ;  /* 0xc020000005077836 */ /* 0x000fe40000000000 */
[----:B------:R-:W-:Y:S02]  /*0550*/  IMAD.MOV.U32 R6, RZ, RZ, R4 ;  /* 0x000000ffff067224 */ /* 0x000fe400078e0004 */
[----:B------:R-:W0:Y:S04]  /*0560*/  MUFU.RCP64H R9, R7 ;  /* 0x0000000700097308 */ /* 0x000e280000001800 */
[----:B0-----:R-:W-:-:S08]  /*0570*/  DFMA R10, -R6, R8, 1 ;  /* 0x3ff00000060a742b */ /* 0x001fd00000000108 */
[----:B------:R-:W-:-:S08]  /*0580*/  DFMA R10, R10, R10, R10 ;  /* 0x0000000a0a0a722b */ /* 0x000fd0000000000a */
[----:B------:R-:W-:-:S08]  /*0590*/  DFMA R10, R8, R10, R8 ;  /* 0x0000000a080a722b */ /* 0x000fd00000000008 */
[----:B------:R-:W-:-:S08]  /*05a0*/  DFMA R8, -R6, R10, 1 ;  /* 0x3ff000000608742b */ /* 0x000fd0000000010a */
[----:B------:R-:W-:-:S08]  /*05b0*/  DFMA R8, R10, R8, R10 ;  /* 0x000000080a08722b */ /* 0x000fd0000000000a */
[----:B------:R-:W-:-:S08]  /*05c0*/  DMUL R8, R8, 2.2250738585072013831e-308 ;  /* 0x0010000008087828 */ /* 0x000fd00000000000 */
[----:B------:R-:W-:-:S08]  /*05d0*/  DFMA R4, -R4, R8, 1 ;  /* 0x3ff000000404742b */ /* 0x000fd00000000108 */
[----:B------:R-:W-:-:S08]  /*05e0*/  DFMA R4, R4, R4, R4 ;  /* 0x000000040404722b */ /* 0x000fd00000000004 */
[----:B------:R-:W-:Y:S01]  /*05f0*/  DFMA R6, R8, R4, R8 ;  /* 0x000000040806722b */ /* 0x000fe20000000008 */
[----:B------:R-:W-:Y:S10]  /*0600*/  BRA `(.L_x_6) ;  /* 0x0000000000307947 */ /* 0x000ff40003800000 */
.L_x_7:
[----:B------:R-:W-:Y:S01]  /*0610*/  DMUL R4, R4, 8.11296384146066816958e+31 ;  /* 0x4690000004047828 */ /* 0x000fe20000000000 */
[----:B------:R-:W-:-:S05]  /*0620*/  IMAD.MOV.U32 R6, RZ, RZ, R8 ;  /* 0x000000ffff067224 */ /* 0x000fca00078e0008 */
[----:B------:R-:W0:Y:S02]  /*0630*/  MUFU.RCP64H R7, R5 ;  /* 0x0000000500077308 */ /* 0x000e240000001800 */
[----:B0-----:R-:W-:-:S08]  /*0640*/  DFMA R8, -R4, R6, 1 ;  /* 0x3ff000000408742b */ /* 0x001fd00000000106 */
[----:B------:R-:W-:-:S08]  /*0650*/  DFMA R8, R8, R8, R8 ;  /* 0x000000080808722b */ /* 0x000fd00000000008 */
[----:B------:R-:W-:-:S08]  /*0660*/  DFMA R8, R6, R8, R6 ;  /* 0x000000080608722b */ /* 0x000fd00000000006 */
[----:B------:R-:W-:-:S08]  /*0670*/  DFMA R6, -R4, R8, 1 ;  /* 0x3ff000000406742b */ /* 0x000fd00000000108 */
[----:B------:R-:W-:-:S08]  /*0680*/  DFMA R6, R8, R6, R8 ;  /* 0x000000060806722b */ /* 0x000fd00000000008 */
[----:B------:R-:W-:Y:S01]  /*0690*/  DMUL R6, R6, 8.11296384146066816958e+31 ;  /* 0x4690000006067828 */ /* 0x000fe20000000000 */
[----:B------:R-:W-:Y:S10]  /*06a0*/  BRA `(.L_x_6) ;  /* 0x0000000000087947 */ /* 0x000ff40003800000 */
.L_x_5:
[----:B------:R-:W-:Y:S01]  /*06b0*/  LOP3.LUT R7, R5, 0x80000, RZ, 0xfc, !PT ;  /* 0x0008000005077812 */ /* 0x000fe200078efcff */
[----:B------:R-:W-:-:S07]  /*06c0*/  IMAD.MOV.U32 R6, RZ, RZ, R4 ;  /* 0x000000ffff067224 */ /* 0x000fce00078e0004 */
.L_x_6:
[----:B------:R-:W-:Y:S05]  /*06d0*/  BSYNC.RECONVERGENT B1 ;  /* 0x0000000000017941 */ /* 0x000fea0003800200 */
.L_x_4:
[----:B------:R-:W-:-:S04]  /*06e0*/  IMAD.MOV.U32 R3, RZ, RZ, 0x0 ;  /* 0x00000000ff037424 */ /* 0x000fc800078e00ff */
[----:B------:R-:W-:Y:S05]  /*06f0*/  RET.REL.NODEC R2 `(crespsp_acc_$ck_L889_3) ;  /* 0xfffffff802407950 */ /* 0x000fea0003c3ffff */
.L_x_8:
        /* <DEDUP_REMOVED lines=16> */
.L_x_13:


//--------------------- .text.crespsp_acc_$ck_L876_2 --------------------------
	.section	.text.crespsp_acc_$ck_L876_2,"ax",@progbits
	.align	128
.text.crespsp_acc_$ck_L876_2:
        .type           crespsp_acc_$ck_L876_2,@function
        .size           crespsp_acc_$ck_L876_2,(.L_x_15 - crespsp_acc_$ck_L876_2)
        .other          crespsp_acc_$ck_L876_2,@"STO_CUDA_ENTRY STV_DEFAULT"
crespsp_acc_$ck_L876_2:
        /* <DEDUP_REMOVED lines=15> */
[----:B------:R-:W1:Y:S04]  /*00f0*/  LDCU.128 UR8, c[0x0][0x390] ;  /* 0x00007200ff0877ac */ /* 0x000e680008000c00 */
[----:B------:R-:W-:Y:S01]  /*0100*/  SHF.R.S32.HI R13, RZ, 0x1f, R0 ;  /* 0x0000001fff0d7819 */ /* 0x000fe20000011400 */
[----:B------:R-:W2:Y:S01]  /*0110*/  LDCU.64 UR4, c[0x0][0x358] ;  /* 0x00006b00ff0477ac */ /* 0x000ea20008000a00 */
[----:B------:R-:W3:Y:S01]  /*0120*/  LDCU.128 UR16, c[0x0][0x380] ;  /* 0x00007000ff1077ac */ /* 0x000ee20008000c00 */
[C---:B0-----:R-:W-:Y:S02]  /*0130*/  IADD3 R10, P0, PT, R0.reuse, UR14, RZ ;  /* 0x0000000e000a7c10 */ /* 0x041fe4000ff1e0ff */
[----:B-1----:R-:W-:-:S02]  /*0140*/  IADD3 R4, P1, PT, R0, UR8, RZ ;  /* 0x0000000800047c10 */ /* 0x002fc4000ff3e0ff */
[C---:B------:R-:W-:Y:S02]  /*0150*/  IADD3.X R11, PT, PT, R13.reuse, UR15, RZ, P0, !PT ;  /* 0x0000000f0d0b7c10 */ /* 0x040fe400087fe4ff */
[----:B------:R-:W-:-:S03]  /*0160*/  IADD3.X R5, PT, PT, R13, UR9, RZ, P1, !PT ;  /* 0x000000090d057c10 */ /* 0x000fc60008ffe4ff */
[----:B--2---:R-:W2:Y:S04]  /*0170*/  LDG.E.64.CONSTANT R2, desc[UR4][R10.64] ;  /* 0x000000040a027981 */ /* 0x004ea8000c1e9b00 */
[----:B------:R-:W2:Y:S01]  /*0180*/  LDG.E.64 R6, desc[UR4][R4.64] ;  /* 0x0000000404067981 */ /* 0x000ea2000c1e1b00 */
[----:B------:R-:W-:Y:S01]  /*0190*/  UMOV UR6, 0x55555555 ;  /* 0x5555555500067882 */ /* 0x000fe20000000000 */
[----:B------:R-:W-:Y:S01]  /*01a0*/  UMOV UR7, 0x3ff55555 ;  /* 0x3ff5555500077882 */ /* 0x000fe20000000000 */
[C---:B------:R-:W-:Y:S02]  /*01b0*/  IADD3 R16, P0, PT, R0.reuse, UR12, RZ ;  /* 0x0000000c00107c10 */ /* 0x040fe4000ff1e0ff */
[----:B---3--:R-:W-:Y:S02]  /*01c0*/  IADD3 R8, P1, PT, R0, UR18, RZ ;  /* 0x0000001200087c10 */ /* 0x008fe4000ff3e0ff */
[----:B------:R-:W-:-:S02]  /*01d0*/  IADD3.X R17, PT, PT, R13, UR13, RZ, P0, !PT ;  /* 0x0000000d0d117c10 */ /* 0x000fc400087fe4ff */
[----:B------:R-:W-:Y:S01]  /*01e0*/  IADD3.X R9, PT, PT, R13, UR19, RZ, P1, !PT ;  /* 0x000000130d097c10 */ /* 0x000fe20008ffe4ff */
[----:B--2---:R-:W-:Y:S02]  /*01f0*/  DFMA R2, R2, -UR6, R6 ;  /* 0x8000000602027c2b */ /* 0x004fe40008000006 */
[----:B------:R-:W2:Y:S05]  /*0200*/  LDG.E.64.CONSTANT R6, desc[UR4][R16.64] ;  /* 0x0000000410067981 */ /* 0x000eaa000c1e9b00 */
[----:B------:R-:W-:Y:S04]  /*0210*/  STG.E.64 desc[UR4][R4.64], R2 ;  /* 0x0000000204007986 */ /* 0x000fe8000c101b04 */
[----:B------:R-:W2:Y:S01]  /*0220*/  LDG.E.64 R10, desc[UR4][R8.64] ;  /* 0x00000004080a7981 */ /* 0x000ea2000c1e1b00 */
[----:B------:R-:W-:-:S02]  /*0230*/  IADD3 R18, P0, PT, R0, UR10, RZ ;  /* 0x0000000a00127c10 */ /* 0x000fc4000ff1e0ff */
[----:B------:R-:W-:Y:S02]  /*0240*/  IADD3 R12, P1, PT, R0, UR16, RZ ;  /* 0x00000010000c7c10 */ /* 0x000fe4000ff3e0ff */
[C---:B------:R-:W-:Y:S02]  /*0250*/  IADD3.X R19, PT, PT, R13.reuse, UR11, RZ, P0, !PT ;  /* 0x0000000b0d137c10 */ /* 0x040fe400087fe4ff */
[----:B------:R-:W-:Y:S01]  /*0260*/  IADD3.X R13, PT, PT, R13, UR17, RZ, P1, !PT ;  /* 0x000000110d0d7c10 */ /* 0x000fe20008ffe4ff */
[----:B--2---:R-:W-:Y:S02]  /*0270*/  DFMA R6, R6, -UR6, R10 ;  /* 0x8000000606067c2b */ /* 0x004fe4000800000a */
[----:B------:R-:W2:Y:S05]  /*0280*/  LDG.E.64.CONSTANT R10, desc[UR4][R18.64] ;  /* 0x00000004120a7981 */ /* 0x000eaa000c1e9b00 */
[----:B------:R-:W-:Y:S04]  /*0290*/  STG.E.64 desc[UR4][R8.64], R6 ;  /* 0x0000000608007986 */ /* 0x000fe8000c101b04 */
[----:B------:R-:W2:Y:S02]  /*02a0*/  LDG.E.64 R14, desc[UR4][R12.64] ;  /* 0x000000040c0e7981 */ /* 0x000ea4000c1e1b00 */
[----:B--2---:R-:W-:-:S07]  /*02b0*/  DFMA R10, R10, -UR6, R14 ;  /* 0x800000060a0a7c2b */ /* 0x004fce000800000e */
[----:B------:R-:W-:Y:S01]  /*02c0*/  STG.E.64 desc[UR4][R12.64], R10 ;  /* 0x0000000a0c007986 */ /* 0x000fe2000c101b04 */
[----:B------:R-:W-:Y:S05]  /*02d0*/  EXIT ;  /* 0x000000000000794d */ /* 0x000fea0003800000 */
.L_x_9:
        /* <DEDUP_REMOVED lines=10> */
.L_x_15:


//--------------------- .text.opadd2cm_acc_$ck_L643_1 --------------------------
	.section	.text.opadd2cm_acc_$ck_L643_1,"ax",@progbits
	.align	128
.text.opadd2cm_acc_$ck_L643_1:
        .type           opadd2cm_acc_$ck_L643_1,@function
        .size           opadd2cm_acc_$ck_L643_1,(.L_x_16 - opadd2cm_acc_$ck_L643_1)
        .other          opadd2cm_acc_$ck_L643_1,@"STO_CUDA_ENTRY STV_DEFAULT"
opadd2cm_acc_$ck_L643_1:
        /* <DEDUP_REMOVED lines=19> */
[----:B------:R-:W4:Y:S01]  /*0130*/  LDCU.64 UR6, c[0x0][0x3c0] ;  /* 0x00007800ff0677ac */ /* 0x000f220008000a00 */
[----:B0-----:R-:W-:-:S02]  /*0140*/  IADD3 R10, P0, PT, R0, UR8, RZ ;  /* 0x00000008000a7c10 */ /* 0x001fc4000ff1e0ff */
[----:B-1----:R-:W-:Y:S02]  /*0150*/  IADD3 R4, P1, PT, R0, UR14, RZ ;  /* 0x0000000e00047c10 */ /* 0x002fe4000ff3e0ff */
[C---:B------:R-:W-:Y:S02]  /*0160*/  IADD3.X R11, PT, PT, R14.reuse, UR9, RZ, P0, !PT ;  /* 0x000000090e0b7c10 */ /* 0x040fe400087fe4ff */
[----:B------:R-:W-:-:S03]  /*0170*/  IADD3.X R5, PT, PT, R14, UR15, RZ, P1, !PT ;  /* 0x0000000f0e057c10 */ /* 0x000fc60008ffe4ff */
[----:B--2---:R-:W4:Y:S04]  /*0180*/  LDG.E.64.CONSTANT R2, desc[UR4][R10.64] ;  /* 0x000000040a027981 */ /* 0x004f28000c1e9b00 */
[----:B------:R-:W4:Y:S01]  /*0190*/  LDG.E.64 R6, desc[UR4][R4.64] ;  /* 0x0000000404067981 */ /* 0x000f22000c1e1b00 */
[C---:B------:R-:W-:Y:S02]  /*01a0*/  IADD3 R8, P1, PT, R0.reuse, UR12, RZ ;  /* 0x0000000c00087c10 */ /* 0x040fe4000ff3e0ff */
[----:B---3--:R-:W-:Y:S02]  /*01b0*/  IADD3 R16, P0, PT, R0, UR18, RZ ;  /* 0x0000001200107c10 */ /* 0x008fe4000ff1e0ff */
[C---:B------:R-:W-:Y:S02]  /*01c0*/  IADD3.X R9, PT, PT, R14.reuse, UR13, RZ, P1, !PT ;  /* 0x0000000d0e097c10 */ /* 0x040fe40008ffe4ff */
[----:B------:R-:W-:Y:S01]  /*01d0*/  IADD3.X R17, PT, PT, R14, UR19, RZ, P0, !PT ;  /* 0x000000130e117c10 */ /* 0x000fe200087fe4ff */
[----:B----4-:R-:W-:-:S04]  /*01e0*/  DFMA R2, R2, UR6, R6 ;  /* 0x0000000602027c2b */ /* 0x010fc80008000006 */
[----:B------:R-:W2:Y:S04]  /*01f0*/  LDG.E.64.CONSTANT R6, desc[UR4][R16.64] ;  /* 0x0000000410067981 */ /* 0x000ea8000c1e9b00 */
[----:B------:R-:W-:Y:S04]  /*0200*/  STG.E.64 desc[UR4][R4.64], R2 ;  /* 0x0000000204007986 */ /* 0x000fe8000c101b04 */
[----:B------:R-:W2:Y:S01]  /*0210*/  LDG.E.64 R10, desc[UR4][R8.64] ;  /* 0x00000004080a7981 */ /* 0x000ea2000c1e1b00 */
[C---:B------:R-:W-:Y:S02]  /*0220*/  IADD3 R12, P1, PT, R0.reuse, UR10, RZ ;  /* 0x0000000a000c7c10 */ /* 0x040fe4000ff3e0ff */
[----:B------:R-:W-:-:S02]  /*0230*/  IADD3 R18, P0, PT, R0, UR16, RZ ;  /* 0x0000001000127c10 */ /* 0x000fc4000ff1e0ff */
[C---:B------:R-:W-:Y:S02]  /*0240*/  IADD3.X R13, PT, PT, R14.reuse, UR11, RZ, P1, !PT ;  /* 0x0000000b0e0d7c10 */ /* 0x040fe40008ffe4ff */
[----:B------:R-:W-:Y:S01]  /*0250*/  IADD3.X R19, PT, PT, R14, UR17, RZ, P0, !PT ;  /* 0x000000110e137c10 */ /* 0x000fe200087fe4ff */
[----:B--2---:R-:W-:-:S04]  /*0260*/  DFMA R6, R6, UR6, R10 ;  /* 0x0000000606067c2b */ /* 0x004fc8000800000a */
[----:B------:R-:W2:Y:S04]  /*0270*/  LDG.E.64.CONSTANT R10, desc[UR4][R18.64] ;  /* 0x00000004120a7981 */ /* 0x000ea8000c1e9b00 */
[----:B------:R-:W-:Y:S04]  /*0280*/  STG.E.64 desc[UR4][R8.64], R6 ;  /* 0x0000000608007986 */ /* 0x000fe8000c101b04 */
[----:B------:R-:W2:Y:S02]  /*0290*/  LDG.E.64 R14, desc[UR4][R12.64] ;  /* 0x000000040c0e7981 */ /* 0x000ea4000c1e1b00 */
[----:B--2---:R-:W-:-:S07]  /*02a0*/  DFMA R10, R10, UR6, R14 ;  /* 0x000000060a0a7c2b */ /* 0x004fce000800000e */
[----:B------:R-:W-:Y:S01]  /*02b0*/  STG.E.64 desc[UR4][R12.64], R10 ;  /* 0x0000000a0c007986 */ /* 0x000fe2000c101b04 */
[----:B------:R-:W-:Y:S05]  /*02c0*/  EXIT ;  /* 0x000000000000794d */ /* 0x000fea0003800000 */
.L_x_10:
        /* <DEDUP_REMOVED lines=11> */
.L_x_16:


//--------------------- .nv.shared.reserved.0     --------------------------
	.section	.nv.shared.reserved.0,"aw",@nobits
	.weak		__nv_reservedSMEM_offset_0_alias
	.size		__nv_reservedSMEM_offset_0_alias, 0, 64
	.other		__nv_reservedSMEM_offset_0_alias,@"STO_CUDA_RESERVED_SHARED STV_DEFAULT"
__nv_reservedSMEM_offset_0_alias:
	.zero		0
	.zero		64


//--------------------- .nv.constant0.crespsp_acc_$ck_L919_5 --------------------------
	.section	.nv.constant0.crespsp_acc_$ck_L919_5,"a",@progbits
	.sectionflags	@""
	.align	4
.nv.constant0.crespsp_acc_$ck_L919_5:
	.zero		936


//--------------------- .nv.constant0.crespsp_acc_$ck_L905_4 --------------------------
	.section	.nv.constant0.crespsp_acc_$ck_L905_4,"a",@progbits
	.sectionflags	@""
	.align	4
.nv.constant0.crespsp_acc_$ck_L905_4:
	.zero		936


//--------------------- .nv.constant0.crespsp_acc_$ck_L889_3 --------------------------
	.section	.nv.constant0.crespsp_acc_$ck_L889_3,"a",@progbits
	.sectionflags	@""
	.align	4
.nv.constant0.crespsp_acc_$ck_L889_3:
	.zero		992


//--------------------- .nv.constant0.crespsp_acc_$ck_L876_2 --------------------------
	.section	.nv.constant0.crespsp_acc_$ck_L876_2,"a",@progbits
	.sectionflags	@""
	.align	4
.nv.constant0.crespsp_acc_$ck_L876_2:
	.zero		960


//--------------------- .nv.constant0.opadd2cm_acc_$ck_L643_1 --------------------------
	.section	.nv.constant0.opadd2cm_acc_$ck_L643_1,"a",@progbits
	.sectionflags	@""
	.align	4
.nv.constant0.opadd2cm_acc_$ck_L643_1:
	.zero		968


//--------------------- SYMBOLS --------------------------

	.type		.nv.reservedSmem.offset0,@object
	.size		.nv.reservedSmem.offset0,0x4
